// auto-generated by cutlass_sweep.gemm — config: {"arch": "sm_90", "cluster_m": 2, "cluster_n": 1, "dtype": "bf16", "dtype_b": "bf16", "layout": "nt", "stages": 0, "tile_k": 16, "tile_m": 128, "tile_n": 224}
#include "cutlass/cutlass.h"
#include "cutlass/gemm/collective/collective_builder.hpp"
#include "cutlass/gemm/device/gemm_universal_adapter.h"
#include "cutlass/gemm/kernel/gemm_universal.hpp"
#include "cutlass/epilogue/collective/collective_builder.hpp"

using ElemA = cutlass::bfloat16_t;
using ElemB = cutlass::bfloat16_t;
using ElemCD = cutlass::bfloat16_t;
using Acc  = float;
using TileShape    = cute::Shape<cute::_128, cute::_224, cute::_16>;
using ClusterShape = cute::Shape<cute::_2, cute::_1, cute::_1>;

using CollectiveEpilogue = typename cutlass::epilogue::collective::CollectiveBuilder<
    cutlass::arch::Sm90, cutlass::arch::OpClassTensorOp,
    TileShape, ClusterShape,
    cutlass::epilogue::collective::EpilogueTileAuto,
    Acc, Acc,
    ElemCD, cutlass::layout::RowMajor, 128 / cutlass::sizeof_bits<ElemCD>::value,
    ElemCD, cutlass::layout::RowMajor, 128 / cutlass::sizeof_bits<ElemCD>::value,
    cutlass::epilogue::collective::EpilogueScheduleAuto
  >::CollectiveOp;

using CollectiveMainloop = typename cutlass::gemm::collective::CollectiveBuilder<
    cutlass::arch::Sm90, cutlass::arch::OpClassTensorOp,
    ElemA, cutlass::layout::RowMajor, 128 / cutlass::sizeof_bits<ElemA>::value,
    ElemB, cutlass::layout::ColumnMajor, 128 / cutlass::sizeof_bits<ElemB>::value,
    Acc,
    TileShape, ClusterShape,
    cutlass::gemm::collective::StageCountAutoCarveout<static_cast<int>(sizeof(typename CollectiveEpilogue::SharedStorage))>,
    cutlass::gemm::collective::KernelScheduleAuto
  >::CollectiveOp;

using GemmKernel = cutlass::gemm::kernel::GemmUniversal<
    cute::Shape<int,int,int,int>,
    CollectiveMainloop,
    CollectiveEpilogue
>;
using Gemm = cutlass::gemm::device::GemmUniversalAdapter<GemmKernel>;

// Force the device kernel symbol into the cubin without needing a host main.
auto* _anchor = &cutlass::device_kernel<GemmKernel>;


// ===== COMPILED SASS (sm_90a) =====

	.target	sm_90a

	.elftype	@"ET_EXEC"


//--------------------- .note.nv.tkinfo           --------------------------
	.section	.note.nv.tkinfo,"",@"SHT_NOTE"
	.sectionflags	@"SHF_NOTE_NV_TKINFO"
	.tkinfo
        /*0018*/ 	.word	0x00000002
        /*0030*/ 	.string	""
        /*0030*/ 	.string	"ptxas"
        /*0030*/ 	.string	"Cuda compilation tools, release 13.0, V13.0.88"
        /*0030*/ 	.string	"Build cuda_13.0.r13.0/compiler.36424714_0"
        /*0030*/ 	.string	"-arch sm_90a -m 64 "



//--------------------- .note.nv.cuinfo           --------------------------
	.section	.note.nv.cuinfo,"",@"SHT_NOTE"
	.sectionflags	@"SHF_NOTE_NV_CUINFO"
        /*0018*/ 	.short	0x0002
        /*001a*/ 	.short	0x005a
        /*001c*/ 	.short	0x0082
	.zero		2


//--------------------- .nv.info                  --------------------------
	.section	.nv.info,"",@"SHT_CUDA_INFO"
	.align	4


	//----- nvinfo : EIATTR_REGCOUNT
	.align		4
        /*0000*/ 	.byte	0x04, 0x2f
        /*0002*/ 	.short	(.L_15 - .L_14)
	.align		4
.L_14:
        /*0004*/ 	.word	index@(_ZN7cutlass13device_kernelINS_4gemm6kernel13GemmUniversalIN4cute5tupleIJiiiiEEENS1_10collective13CollectiveMmaINS1_34MainloopSm90TmaGmmaWarpSpecializedILi20ENS5_IJNS4_1CILi2EEENSA_ILi1EEESC_EEENS1_35KernelTmaWarpSpecializedCooperativeEEENS5_IJNSA_ILi128EEENSA_ILi224EEENSA_ILi16EEEEEENS_10bfloat16_tENS5_IJlSC_lEEESK_SL_NS4_8TiledMMAINS4_8MMA_AtomIJNS4_4SM904GMMA27MMA_64x32x16_F32BF16BF16_SSILNSP_5MajorE0ELSR_0ELNSP_7ScaleInE1ELSS_1EEEEEENS4_6LayoutISD_NS5_IJSC_NSA_ILi0EEESW_EEEEENS5_IJNS4_10UnderscoreESZ_SZ_EEEEENS4_13SM90_TMA_LOADENS4_14ComposedLayoutINS4_7SwizzleILi1ELi4ELi3EEENS4_18smem_ptr_flag_bitsILi16EEENSV_INS5_IJNSA_ILi8EEESI_EEENS5_IJSI_SC_EEEEEEEvNS4_8identityENS4_23SM90_TMA_LOAD_MULTICASTES1C_vS1D_EENS_8epilogue10collective6detail29Sm90TmaWarpSpecializedAdapterINS1H_15DefaultEpilogueISK_SL_SL_NS1G_6thread17LinearCombinationISK_Li1EffLNS1L_9ScaleType4KindE0ELNS_15FloatRoundStyleE2ESK_EENS1_15EpilogueDefaultEEEEEvvEEEEvNT_6ParamsE)
        /*0008*/ 	.word	0x000000a8


	//----- nvinfo : EIATTR_FRAME_SIZE
	.align		4
.L_15:
        /*000c*/ 	.byte	0x04, 0x11
        /*000e*/ 	.short	(.L_17 - .L_16)
	.align		4
.L_16:
        /*0010*/ 	.word	index@(_ZN7cutlass13device_kernelINS_4gemm6kernel13GemmUniversalIN4cute5tupleIJiiiiEEENS1_10collective13CollectiveMmaINS1_34MainloopSm90TmaGmmaWarpSpecializedILi20ENS5_IJNS4_1CILi2EEENSA_ILi1EEESC_EEENS1_35KernelTmaWarpSpecializedCooperativeEEENS5_IJNSA_ILi128EEENSA_ILi224EEENSA_ILi16EEEEEENS_10bfloat16_tENS5_IJlSC_lEEESK_SL_NS4_8TiledMMAINS4_8MMA_AtomIJNS4_4SM904GMMA27MMA_64x32x16_F32BF16BF16_SSILNSP_5MajorE0ELSR_0ELNSP_7ScaleInE1ELSS_1EEEEEENS4_6LayoutISD_NS5_IJSC_NSA_ILi0EEESW_EEEEENS5_IJNS4_10UnderscoreESZ_SZ_EEEEENS4_13SM90_TMA_LOADENS4_14ComposedLayoutINS4_7SwizzleILi1ELi4ELi3EEENS4_18smem_ptr_flag_bitsILi16EEENSV_INS5_IJNSA_ILi8EEESI_EEENS5_IJSI_SC_EEEEEEEvNS4_8identityENS4_23SM90_TMA_LOAD_MULTICASTES1C_vS1D_EENS_8epilogue10collective6detail29Sm90TmaWarpSpecializedAdapterINS1H_15DefaultEpilogueISK_SL_SL_NS1G_6thread17LinearCombinationISK_Li1EffLNS1L_9ScaleType4KindE0ELNS_15FloatRoundStyleE2ESK_EENS1_15EpilogueDefaultEEEEEvvEEEEvNT_6ParamsE)
        /*0014*/ 	.word	0x00000000


	//----- nvinfo : EIATTR_MIN_STACK_SIZE
	.align		4
.L_17:
        /*0018*/ 	.byte	0x04, 0x12
        /*001a*/ 	.short	(.L_19 - .L_18)
	.align		4
.L_18:
        /*001c*/ 	.word	index@(_ZN7cutlass13device_kernelINS_4gemm6kernel13GemmUniversalIN4cute5tupleIJiiiiEEENS1_10collective13CollectiveMmaINS1_34MainloopSm90TmaGmmaWarpSpecializedILi20ENS5_IJNS4_1CILi2EEENSA_ILi1EEESC_EEENS1_35KernelTmaWarpSpecializedCooperativeEEENS5_IJNSA_ILi128EEENSA_ILi224EEENSA_ILi16EEEEEENS_10bfloat16_tENS5_IJlSC_lEEESK_SL_NS4_8TiledMMAINS4_8MMA_AtomIJNS4_4SM904GMMA27MMA_64x32x16_F32BF16BF16_SSILNSP_5MajorE0ELSR_0ELNSP_7ScaleInE1ELSS_1EEEEEENS4_6LayoutISD_NS5_IJSC_NSA_ILi0EEESW_EEEEENS5_IJNS4_10UnderscoreESZ_SZ_EEEEENS4_13SM90_TMA_LOADENS4_14ComposedLayoutINS4_7SwizzleILi1ELi4ELi3EEENS4_18smem_ptr_flag_bitsILi16EEENSV_INS5_IJNSA_ILi8EEESI_EEENS5_IJSI_SC_EEEEEEEvNS4_8identityENS4_23SM90_TMA_LOAD_MULTICASTES1C_vS1D_EENS_8epilogue10collective6detail29Sm90TmaWarpSpecializedAdapterINS1H_15DefaultEpilogueISK_SL_SL_NS1G_6thread17LinearCombinationISK_Li1EffLNS1L_9ScaleType4KindE0ELNS_15FloatRoundStyleE2ESK_EENS1_15EpilogueDefaultEEEEEvvEEEEvNT_6ParamsE)
        /*0020*/ 	.word	0x00000000
.L_19:


//--------------------- .nv.compat                --------------------------
	.section	.nv.compat,"",@"SHT_CUDA_COMPAT_INFO"
	.align	4
        /*0000*/ 	.byte	0x02, 0x09, 0x01, 0x00, 0x02, 0x02, 0x04, 0x00, 0x02, 0x05, 0x05, 0x00, 0x03, 0x07, 0x01, 0x01
        /*0010*/ 	.byte	0x02, 0x03, 0x01, 0x00, 0x02, 0x06, 0x01, 0x00, 0x04, 0x0b, 0x08, 0x00, 0x00, 0x00, 0x00, 0x00
        /*0020*/ 	.byte	0x00, 0x00, 0x00, 0x00


//--------------------- .nv.info._ZN7cutlass13device_kernelINS_4gemm6kernel13GemmUniversalIN4cute5tupleIJiiiiEEENS1_10collective13CollectiveMmaINS1_34MainloopSm90TmaGmmaWarpSpecializedILi20ENS5_IJNS4_1CILi2EEENSA_ILi1EEESC_EEENS1_35KernelTmaWarpSpecializedCooperativeEEENS5_IJNSA_ILi128EEENSA_ILi224EEENSA_ILi16EEEEEENS_10bfloat16_tENS5_IJlSC_lEEESK_SL_NS4_8TiledMMAINS4_8MMA_AtomIJNS4_4SM904GMMA27MMA_64x32x16_F32BF16BF16_SSILNSP_5MajorE0ELSR_0ELNSP_7ScaleInE1ELSS_1EEEEEENS4_6LayoutISD_NS5_IJSC_NSA_ILi0EEESW_EEEEENS5_IJNS4_10UnderscoreESZ_SZ_EEEEENS4_13SM90_TMA_LOADENS4_14ComposedLayoutINS4_7SwizzleILi1ELi4ELi3EEENS4_18smem_ptr_flag_bitsILi16EEENSV_INS5_IJNSA_ILi8EEESI_EEENS5_IJSI_SC_EEEEEEEvNS4_8identityENS4_23SM90_TMA_LOAD_MULTICASTES1C_vS1D_EENS_8epilogue10collective6detail29Sm90TmaWarpSpecializedAdapterINS1H_15DefaultEpilogueISK_SL_SL_NS1G_6thread17LinearCombinationISK_Li1EffLNS1L_9ScaleType4KindE0ELNS_15FloatRoundStyleE2ESK_EENS1_15EpilogueDefaultEEEEEvvEEEEvNT_6ParamsE --------------------------
	.section	.nv.info._ZN7cutlass13device_kernelINS_4gemm6kernel13GemmUniversalIN4cute5tupleIJiiiiEEENS1_10collective13CollectiveMmaINS1_34MainloopSm90TmaGmmaWarpSpecializedILi20ENS5_IJNS4_1CILi2EEENSA_ILi1EEESC_EEENS1_35KernelTmaWarpSpecializedCooperativeEEENS5_IJNSA_ILi128EEENSA_ILi224EEENSA_ILi16EEEEEENS_10bfloat16_tENS5_IJlSC_lEEESK_SL_NS4_8TiledMMAINS4_8MMA_AtomIJNS4_4SM904GMMA27MMA_64x32x16_F32BF16BF16_SSILNSP_5MajorE0ELSR_0ELNSP_7ScaleInE1ELSS_1EEEEEENS4_6LayoutISD_NS5_IJSC_NSA_ILi0EEESW_EEEEENS5_IJNS4_10UnderscoreESZ_SZ_EEEEENS4_13SM90_TMA_LOADENS4_14ComposedLayoutINS4_7SwizzleILi1ELi4ELi3EEENS4_18smem_ptr_flag_bitsILi16EEENSV_INS5_IJNSA_ILi8EEESI_EEENS5_IJSI_SC_EEEEEEEvNS4_8identityENS4_23SM90_TMA_LOAD_MULTICASTES1C_vS1D_EENS_8epilogue10collective6detail29Sm90TmaWarpSpecializedAdapterINS1H_15DefaultEpilogueISK_SL_SL_NS1G_6thread17LinearCombinationISK_Li1EffLNS1L_9ScaleType4KindE0ELNS_15FloatRoundStyleE2ESK_EENS1_15EpilogueDefaultEEEEEvvEEEEvNT_6ParamsE,"",@"SHT_CUDA_INFO"
	.sectionflags	@""
	.align	4


	//----- nvinfo : EIATTR_CUDA_API_VERSION
	.align		4
        /*0000*/ 	.byte	0x04, 0x37
        /*0002*/ 	.short	(.L_21 - .L_20)
.L_20:
        /*0004*/ 	.word	0x00000082


	//----- nvinfo : EIATTR_KPARAM_INFO
	.align		4
.L_21:
        /*0008*/ 	.byte	0x04, 0x17
        /*000a*/ 	.short	(.L_23 - .L_22)
.L_22:
        /*000c*/ 	.word	0x00000000
        /*0010*/ 	.short	0x0000
        /*0012*/ 	.short	0x0070
        /*0014*/ 	.byte	0x00, 0xf0, 0x01, 0x10


	//----- nvinfo : EIATTR_SPARSE_MMA_MASK
	.align		4
.L_23:
        /*0018*/ 	.byte	0x03, 0x50
        /*001a*/ 	.short	0x0000


	//----- nvinfo : EIATTR_MAXREG_COUNT
	.align		4
        /*001c*/ 	.byte	0x03, 0x1b
        /*001e*/ 	.short	0x00a8


	//----- nvinfo : EIATTR_NUM_BARRIERS
	.align		4
        /*0020*/ 	.byte	0x02, 0x4c
        /*0022*/ 	.byte	0x01
	.zero		1


	//----- nvinfo : EIATTR_EXTERNS
	.align		4
        /*0024*/ 	.byte	0x04, 0x0f
        /*0026*/ 	.short	(.L_25 - .L_24)


	//   ....[0]....
	.align		4
.L_24:
        /*0028*/ 	.word	index@(__assertfail)


	//----- nvinfo : EIATTR_MERCURY_ISA_VERSION
	.align		4
.L_25:
        /*002c*/ 	.byte	0x03, 0x5f
        /*002e*/ 	.short	0x0101


	//----- nvinfo : EIATTR_INT_WARP_WIDE_INSTR_OFFSETS
	.align		4
        /*0030*/ 	.byte	0x04, 0x31
        /*0032*/ 	.short	(.L_27 - .L_26)


	//   ....[0]....
.L_26:
        /*0034*/ 	.word	0x000006b0


	//   ....[1]....
        /*0038*/ 	.word	0x000006e0


	//   ....[2]....
        /*003c*/ 	.word	0x000008a0


	//----- nvinfo : EIATTR_COOP_GROUP_MASK_REGIDS
	.align		4
.L_27:
        /*0040*/ 	.byte	0x04, 0x29
        /*0042*/ 	.short	(.L_29 - .L_28)


	//   ....[0]....
.L_28:
        /*0044*/ 	.word	0xffffffff


	//   ....[1]....
        /*0048*/ 	.word	0xffffffff


	//   ....[2]....
        /*004c*/ 	.word	0xffffffff


	//   ....[3]....
        /*0050*/ 	.word	0xffffffff


	//   ....[4]....
        /*0054*/ 	.word	0xffffffff


	//   ....[5]....
        /*0058*/ 	.word	0xffffffff


	//----- nvinfo : EIATTR_COOP_GROUP_INSTR_OFFSETS
	.align		4
.L_29:
        /*005c*/ 	.byte	0x04, 0x28
        /*005e*/ 	.short	(.L_31 - .L_30)


	//   ....[0]....
.L_30:
        /*0060*/ 	.word	0x00000060


	//   ....[1]....
        /*0064*/ 	.word	0x00000070


	//   ....[2]....
        /*0068*/ 	.word	0x00000130


	//   ....[3]....
        /*006c*/ 	.word	0x00000500


	//   ....[4]....
        /*0070*/ 	.word	0x00000a20


	//   ....[5]....
        /*0074*/ 	.word	0x00001460


	//----- nvinfo : EIATTR_REG_RECONFIG
	.align		4
.L_31:
        /*0078*/ 	.byte	0x01, 0x54
	.zero		2


	//----- nvinfo : EIATTR_SYSCALL_OFFSETS
	.align		4
        /*007c*/ 	.byte	0x04, 0x46
        /*007e*/ 	.short	(.L_33 - .L_32)


	//   ....[0]....
.L_32:
        /*0080*/ 	.word	0x00001620


	//----- nvinfo : EIATTR_MBARRIER_INSTR_OFFSETS
	.align		4
.L_33:
        /*0084*/ 	.byte	0x04, 0x39
        /*0086*/ 	.short	(.L_35 - .L_34)


	//   ....[0]....
.L_34:
        /*0088*/ 	.word	0x00000250
        /*008c*/ 	.word	0x000000ff
        /*0090*/ 	.word	0x00000000
        /*0094*/ 	.short	0x0100
        /*0096*/ 	.byte	0x08
	.zero		1


	//   ....[1]....
        /*0098*/ 	.word	0x00000260
        /*009c*/ 	.word	0x000000ff
        /*00a0*/ 	.word	0x000000a0
        /*00a4*/ 	.short	0x0100
        /*00a6*/ 	.byte	0x08
	.zero		1


	//   ....[2]....
        /*00a8*/ 	.word	0x00000270
        /*00ac*/ 	.word	0x000000ff
        /*00b0*/ 	.word	0x00000008
        /*00b4*/ 	.short	0x0100
        /*00b6*/ 	.byte	0x08
	.zero		1


	//   ....[3]....
        /*00b8*/ 	.word	0x00000280
        /*00bc*/ 	.word	0x000000ff
        /*00c0*/ 	.word	0x000000a8
        /*00c4*/ 	.short	0x0100
        /*00c6*/ 	.byte	0x08
	.zero		1


	//   ....[4]....
        /*00c8*/ 	.word	0x00000290
        /*00cc*/ 	.word	0x000000ff
        /*00d0*/ 	.word	0x00000010
        /*00d4*/ 	.short	0x0100
        /*00d6*/ 	.byte	0x08
	.zero		1


	//   ....[5]....
        /*00d8*/ 	.word	0x000002a0
        /*00dc*/ 	.word	0x000000ff
        /*00e0*/ 	.word	0x000000b0
        /*00e4*/ 	.short	0x0100
        /*00e6*/ 	.byte	0x08
	.zero		1


	//   ....[6]....
        /*00e8*/ 	.word	0x000002b0
        /*00ec*/ 	.word	0x000000ff
        /*00f0*/ 	.word	0x00000018
        /*00f4*/ 	.short	0x0100
        /*00f6*/ 	.byte	0x08
	.zero		1


	//   ....[7]....
        /*00f8*/ 	.word	0x000002c0
        /*00fc*/ 	.word	0x000000ff
        /*0100*/ 	.word	0x000000b8
        /*0104*/ 	.short	0x0100
        /*0106*/ 	.byte	0x08
	.zero		1


	//   ....[8]....
        /*0108*/ 	.word	0x000002d0
        /*010c*/ 	.word	0x000000ff
        /*0110*/ 	.word	0x00000020
        /*0114*/ 	.short	0x0100
        /*0116*/ 	.byte	0x08
	.zero		1


	//   ....[9]....
        /*0118*/ 	.word	0x000002e0
        /*011c*/ 	.word	0x000000ff
        /*0120*/ 	.word	0x000000c0
        /*0124*/ 	.short	0x0100
        /*0126*/ 	.byte	0x08
	.zero		1


	//   ....[10]....
        /*0128*/ 	.word	0x000002f0
        /*012c*/ 	.word	0x000000ff
        /*0130*/ 	.word	0x00000028
        /*0134*/ 	.short	0x0100
        /*0136*/ 	.byte	0x08
	.zero		1


	//   ....[11]....
        /*0138*/ 	.word	0x00000300
        /*013c*/ 	.word	0x000000ff
        /*0140*/ 	.word	0x000000c8
        /*0144*/ 	.short	0x0100
        /*0146*/ 	.byte	0x08
	.zero		1


	//   ....[12]....
        /*0148*/ 	.word	0x00000310
        /*014c*/ 	.word	0x000000ff
        /*0150*/ 	.word	0x00000030
        /*0154*/ 	.short	0x0100
        /*0156*/ 	.byte	0x08
	.zero		1


	//   ....[13]....
        /*0158*/ 	.word	0x00000320
        /*015c*/ 	.word	0x000000ff
        /*0160*/ 	.word	0x000000d0
        /*0164*/ 	.short	0x0100
        /*0166*/ 	.byte	0x08
	.zero		1


	//   ....[14]....
        /*0168*/ 	.word	0x00000330
        /*016c*/ 	.word	0x000000ff
        /*0170*/ 	.word	0x00000038
        /*0174*/ 	.short	0x0100
        /*0176*/ 	.byte	0x08
	.zero		1


	//   ....[15]....
        /*0178*/ 	.word	0x00000340
        /*017c*/ 	.word	0x000000ff
        /*0180*/ 	.word	0x000000d8
        /*0184*/ 	.short	0x0100
        /*0186*/ 	.byte	0x08
	.zero		1


	//   ....[16]....
        /*0188*/ 	.word	0x00000350
        /*018c*/ 	.word	0x000000ff
        /*0190*/ 	.word	0x00000040
        /*0194*/ 	.short	0x0100
        /*0196*/ 	.byte	0x08
	.zero		1


	//   ....[17]....
        /*0198*/ 	.word	0x00000360
        /*019c*/ 	.word	0x000000ff
        /*01a0*/ 	.word	0x000000e0
        /*01a4*/ 	.short	0x0100
        /*01a6*/ 	.byte	0x08
	.zero		1


	//   ....[18]....
        /*01a8*/ 	.word	0x00000370
        /*01ac*/ 	.word	0x000000ff
        /*01b0*/ 	.word	0x00000048
        /*01b4*/ 	.short	0x0100
        /*01b6*/ 	.byte	0x08
	.zero		1


	//   ....[19]....
        /*01b8*/ 	.word	0x00000380
        /*01bc*/ 	.word	0x000000ff
        /*01c0*/ 	.word	0x000000e8
        /*01c4*/ 	.short	0x0100
        /*01c6*/ 	.byte	0x08
	.zero		1


	//   ....[20]....
        /*01c8*/ 	.word	0x00000390
        /*01cc*/ 	.word	0x000000ff
        /*01d0*/ 	.word	0x00000050
        /*01d4*/ 	.short	0x0100
        /*01d6*/ 	.byte	0x08
	.zero		1


	//   ....[21]....
        /*01d8*/ 	.word	0x000003a0
        /*01dc*/ 	.word	0x000000ff
        /*01e0*/ 	.word	0x000000f0
        /*01e4*/ 	.short	0x0100
        /*01e6*/ 	.byte	0x08
	.zero		1


	//   ....[22]....
        /*01e8*/ 	.word	0x000003b0
        /*01ec*/ 	.word	0x000000ff
        /*01f0*/ 	.word	0x00000058
        /*01f4*/ 	.short	0x0100
        /*01f6*/ 	.byte	0x08
	.zero		1


	//   ....[23]....
        /*01f8*/ 	.word	0x000003c0
        /*01fc*/ 	.word	0x000000ff
        /*0200*/ 	.word	0x000000f8
        /*0204*/ 	.short	0x0100
        /*0206*/ 	.byte	0x08
	.zero		1


	//   ....[24]....
        /*0208*/ 	.word	0x000003d0
        /*020c*/ 	.word	0x000000ff
        /*0210*/ 	.word	0x00000060
        /*0214*/ 	.short	0x0100
        /*0216*/ 	.byte	0x08
	.zero		1


	//   ....[25]....
        /*0218*/ 	.word	0x000003e0
        /*021c*/ 	.word	0x000000ff
        /*0220*/ 	.word	0x00000100
        /*0224*/ 	.short	0x0100
        /*0226*/ 	.byte	0x08
	.zero		1


	//   ....[26]....
        /*0228*/ 	.word	0x000003f0
        /*022c*/ 	.word	0x000000ff
        /*0230*/ 	.word	0x00000068
        /*0234*/ 	.short	0x0100
        /*0236*/ 	.byte	0x08
	.zero		1


	//   ....[27]....
        /*0238*/ 	.word	0x00000400
        /*023c*/ 	.word	0x000000ff
        /*0240*/ 	.word	0x00000108
        /*0244*/ 	.short	0x0100
        /*0246*/ 	.byte	0x08
	.zero		1


	//   ....[28]....
        /*0248*/ 	.word	0x00000410
        /*024c*/ 	.word	0x000000ff
        /*0250*/ 	.word	0x00000070
        /*0254*/ 	.short	0x0100
        /*0256*/ 	.byte	0x08
	.zero		1


	//   ....[29]....
        /*0258*/ 	.word	0x00000420
        /*025c*/ 	.word	0x000000ff
        /*0260*/ 	.word	0x00000110
        /*0264*/ 	.short	0x0100
        /*0266*/ 	.byte	0x08
	.zero		1


	//   ....[30]....
        /*0268*/ 	.word	0x00000430
        /*026c*/ 	.word	0x000000ff
        /*0270*/ 	.word	0x00000078
        /*0274*/ 	.short	0x0100
        /*0276*/ 	.byte	0x08
	.zero		1


	//   ....[31]....
        /*0278*/ 	.word	0x00000440
        /*027c*/ 	.word	0x000000ff
        /*0280*/ 	.word	0x00000118
        /*0284*/ 	.short	0x0100
        /*0286*/ 	.byte	0x08
	.zero		1


	//   ....[32]....
        /*0288*/ 	.word	0x00000450
        /*028c*/ 	.word	0x000000ff
        /*0290*/ 	.word	0x00000080
        /*0294*/ 	.short	0x0100
        /*0296*/ 	.byte	0x08
	.zero		1


	//   ....[33]....
        /*0298*/ 	.word	0x00000460
        /*029c*/ 	.word	0x000000ff
        /*02a0*/ 	.word	0x00000120
        /*02a4*/ 	.short	0x0100
        /*02a6*/ 	.byte	0x08
	.zero		1


	//   ....[34]....
        /*02a8*/ 	.word	0x00000470
        /*02ac*/ 	.word	0x000000ff
        /*02b0*/ 	.word	0x00000088
        /*02b4*/ 	.short	0x0100
        /*02b6*/ 	.byte	0x08
	.zero		1


	//   ....[35]....
        /*02b8*/ 	.word	0x00000480
        /*02bc*/ 	.word	0x000000ff
        /*02c0*/ 	.word	0x00000128
        /*02c4*/ 	.short	0x0100
        /*02c6*/ 	.byte	0x08
	.zero		1


	//   ....[36]....
        /*02c8*/ 	.word	0x00000490
        /*02cc*/ 	.word	0x000000ff
        /*02d0*/ 	.word	0x00000090
        /*02d4*/ 	.short	0x0100
        /*02d6*/ 	.byte	0x08
	.zero		1


	//   ....[37]....
        /*02d8*/ 	.word	0x000004a0
        /*02dc*/ 	.word	0x000000ff
        /*02e0*/ 	.word	0x00000130
        /*02e4*/ 	.short	0x0100
        /*02e6*/ 	.byte	0x08
	.zero		1


	//   ....[38]....
        /*02e8*/ 	.word	0x000004b0
        /*02ec*/ 	.word	0x000000ff
        /*02f0*/ 	.word	0x00000098
        /*02f4*/ 	.short	0x0100
        /*02f6*/ 	.byte	0x08
	.zero		1


	//   ....[39]....
        /*02f8*/ 	.word	0x000004c0
        /*02fc*/ 	.word	0x000000ff
        /*0300*/ 	.word	0x00000138
        /*0304*/ 	.short	0x0100
        /*0306*/ 	.byte	0x08
	.zero		1


	//   ....[40]....
        /*0308*/ 	.word	0x00000920
        /*030c*/ 	.word	0x000000ff
        /*0310*/ 	.word	0x00000150
        /*0314*/ 	.short	0x0100
        /*0316*/ 	.byte	0x06
	.zero		1


	//   ....[41]....
        /*0318*/ 	.word	0x000009b0
        /*031c*/ 	.word	0x000000ff
        /*0320*/ 	.word	0x00000158
        /*0324*/ 	.short	0x0100
        /*0326*/ 	.byte	0x06
	.zero		1


	//   ....[42]....
        /*0328*/ 	.word	0x000016a0
        /*032c*/ 	.word	0x00000003
        /*0330*/ 	.word	0x00000000
        /*0334*/ 	.short	0x010a
        /*0336*/ 	.byte	0x3f
	.zero		1


	//   ....[43]....
        /*0338*/ 	.word	0x000016e0
        /*033c*/ 	.word	0x00000003
        /*0340*/ 	.word	0x00000000
        /*0344*/ 	.short	0x010a
        /*0346*/ 	.byte	0x3f
	.zero		1


	//   ....[44]....
        /*0348*/ 	.word	0x00001b60
        /*034c*/ 	.word	0x000000ff
        /*0350*/ 	.word	0x00000000
        /*0354*/ 	.short	0x010a
        /*0356*/ 	.byte	0x07
	.zero		1


	//   ....[45]....
        /*0358*/ 	.word	0x00001ba0
        /*035c*/ 	.word	0x000000ff
        /*0360*/ 	.word	0x00000000
        /*0364*/ 	.short	0x010a
        /*0366*/ 	.byte	0x07
	.zero		1


	//   ....[46]....
        /*0368*/ 	.word	0x00001ee0
        /*036c*/ 	.word	0x00000006
        /*0370*/ 	.word	0x00000000
        /*0374*/ 	.short	0x0101
        /*0376*/ 	.byte	0x3f
	.zero		1


	//   ....[47]....
        /*0378*/ 	.word	0x000020a0
        /*037c*/ 	.word	0x00000000
        /*0380*/ 	.word	0x00000000
        /*0384*/ 	.short	0x0101
        /*0386*/ 	.byte	0x3f
	.zero		1


	//   ....[48]....
        /*0388*/ 	.word	0x0000a640
        /*038c*/ 	.word	0x00000014
        /*0390*/ 	.word	0x000000a0
        /*0394*/ 	.short	0x010a
        /*0396*/ 	.byte	0x3f
	.zero		1


	//   ....[49]....
        /*0398*/ 	.word	0x0000a9c0
        /*039c*/ 	.word	0x00000003
        /*03a0*/ 	.word	0x00000158
        /*03a4*/ 	.short	0x0101
        /*03a6*/ 	.byte	0x3f
	.zero		1


	//   ....[50]....
        /*03a8*/ 	.word	0x0000b110
        /*03ac*/ 	.word	0x00000007
        /*03b0*/ 	.word	0x00000000
        /*03b4*/ 	.short	0x010a
        /*03b6*/ 	.byte	0x3f
	.zero		1


	//   ....[51]....
        /*03b8*/ 	.word	0x0000b190
        /*03bc*/ 	.word	0x00000008
        /*03c0*/ 	.word	0x00000000
        /*03c4*/ 	.short	0x010a
        /*03c6*/ 	.byte	0x3f
	.zero		1


	//   ....[52]....
        /*03c8*/ 	.word	0x0000b220
        /*03cc*/ 	.word	0x00000009
        /*03d0*/ 	.word	0x00000000
        /*03d4*/ 	.short	0x010a
        /*03d6*/ 	.byte	0x3f
	.zero		1


	//   ....[53]....
        /*03d8*/ 	.word	0x0000b2b0
        /*03dc*/ 	.word	0x00000008
        /*03e0*/ 	.word	0x00000000
        /*03e4*/ 	.short	0x010a
        /*03e6*/ 	.byte	0x3f
	.zero		1


	//   ....[54]....
        /*03e8*/ 	.word	0x0000b340
        /*03ec*/ 	.word	0x00000009
        /*03f0*/ 	.word	0x00000000
        /*03f4*/ 	.short	0x010a
        /*03f6*/ 	.byte	0x3f
	.zero		1


	//   ....[55]....
        /*03f8*/ 	.word	0x0000b3d0
        /*03fc*/ 	.word	0x00000008
        /*0400*/ 	.word	0x00000000
        /*0404*/ 	.short	0x010a
        /*0406*/ 	.byte	0x3f
	.zero		1


	//   ....[56]....
        /*0408*/ 	.word	0x0000b460
        /*040c*/ 	.word	0x00000009
        /*0410*/ 	.word	0x00000000
        /*0414*/ 	.short	0x010a
        /*0416*/ 	.byte	0x3f
	.zero		1


	//   ....[57]....
        /*0418*/ 	.word	0x0000b4f0
        /*041c*/ 	.word	0x00000008
        /*0420*/ 	.word	0x00000000
        /*0424*/ 	.short	0x010a
        /*0426*/ 	.byte	0x3f
	.zero		1


	//   ....[58]....
        /*0428*/ 	.word	0x0000b580
        /*042c*/ 	.word	0x00000009
        /*0430*/ 	.word	0x00000000
        /*0434*/ 	.short	0x010a
        /*0436*/ 	.byte	0x3f
	.zero		1


	//   ....[59]....
        /*0438*/ 	.word	0x0000b610
        /*043c*/ 	.word	0x00000008
        /*0440*/ 	.word	0x00000000
        /*0444*/ 	.short	0x010a
        /*0446*/ 	.byte	0x3f
	.zero		1


	//   ....[60]....
        /*0448*/ 	.word	0x0000b6a0
        /*044c*/ 	.word	0x00000009
        /*0450*/ 	.word	0x00000000
        /*0454*/ 	.short	0x010a
        /*0456*/ 	.byte	0x3f
	.zero		1


	//   ....[61]....
        /*0458*/ 	.word	0x0000b730
        /*045c*/ 	.word	0x00000008
        /*0460*/ 	.word	0x00000000
        /*0464*/ 	.short	0x010a
        /*0466*/ 	.byte	0x3f
	.zero		1


	//   ....[62]....
        /*0468*/ 	.word	0x0000b7c0
        /*046c*/ 	.word	0x00000009
        /*0470*/ 	.word	0x00000000
        /*0474*/ 	.short	0x010a
        /*0476*/ 	.byte	0x3f
	.zero		1


	//   ....[63]....
        /*0478*/ 	.word	0x0000b850
        /*047c*/ 	.word	0x00000008
        /*0480*/ 	.word	0x00000000
        /*0484*/ 	.short	0x010a
        /*0486*/ 	.byte	0x3f
	.zero		1


	//   ....[64]....
        /*0488*/ 	.word	0x0000b8e0
        /*048c*/ 	.word	0x00000009
        /*0490*/ 	.word	0x00000000
        /*0494*/ 	.short	0x010a
        /*0496*/ 	.byte	0x3f
	.zero		1


	//   ....[65]....
        /*0498*/ 	.word	0x0000b970
        /*049c*/ 	.word	0x00000008
        /*04a0*/ 	.word	0x00000000
        /*04a4*/ 	.short	0x010a
        /*04a6*/ 	.byte	0x3f
	.zero		1


	//   ....[66]....
        /*04a8*/ 	.word	0x0000ba00
        /*04ac*/ 	.word	0x00000009
        /*04b0*/ 	.word	0x00000000
        /*04b4*/ 	.short	0x010a
        /*04b6*/ 	.byte	0x3f
	.zero		1


	//   ....[67]....
        /*04b8*/ 	.word	0x0000ba90
        /*04bc*/ 	.word	0x00000008
        /*04c0*/ 	.word	0x00000000
        /*04c4*/ 	.short	0x010a
        /*04c6*/ 	.byte	0x3f
	.zero		1


	//   ....[68]....
        /*04c8*/ 	.word	0x0000bb20
        /*04cc*/ 	.word	0x0000000b
        /*04d0*/ 	.word	0x00000000
        /*04d4*/ 	.short	0x010a
        /*04d6*/ 	.byte	0x3f
	.zero		1


	//   ....[69]....
        /*04d8*/ 	.word	0x0000bbb0
        /*04dc*/ 	.word	0x00000003
        /*04e0*/ 	.word	0x00000000
        /*04e4*/ 	.short	0x010a
        /*04e6*/ 	.byte	0x3f
	.zero		1


	//   ....[70]....
        /*04e8*/ 	.word	0x0000bc10
        /*04ec*/ 	.word	0x00000003
        /*04f0*/ 	.word	0x00000000
        /*04f4*/ 	.short	0x010a
        /*04f6*/ 	.byte	0x3f
	.zero		1


	//   ....[71]....
        /*04f8*/ 	.word	0x0000bc70
        /*04fc*/ 	.word	0x00000006
        /*0500*/ 	.word	0x00000000
        /*0504*/ 	.short	0x010a
        /*0506*/ 	.byte	0x3f
	.zero		1


	//   ....[72]....
        /*0508*/ 	.word	0x0000bd40
        /*050c*/ 	.word	0x00000014
        /*0510*/ 	.word	0x000000a0
        /*0514*/ 	.short	0x010a
        /*0516*/ 	.byte	0x3f
	.zero		1


	//   ....[73]....
        /*0518*/ 	.word	0x0000be10
        /*051c*/ 	.word	0x00000007
        /*0520*/ 	.word	0x00000000
        /*0524*/ 	.short	0x010a
        /*0526*/ 	.byte	0x3f
	.zero		1


	//   ....[74]....
        /*0528*/ 	.word	0x0000be60
        /*052c*/ 	.word	0x00000008
        /*0530*/ 	.word	0x00000000
        /*0534*/ 	.short	0x010a
        /*0536*/ 	.byte	0x3f
	.zero		1


	//   ....[75]....
        /*0538*/ 	.word	0x0000beb0
        /*053c*/ 	.word	0x00000009
        /*0540*/ 	.word	0x00000000
        /*0544*/ 	.short	0x010a
        /*0546*/ 	.byte	0x3f
	.zero		1


	//   ....[76]....
        /*0548*/ 	.word	0x0000bf00
        /*054c*/ 	.word	0x00000008
        /*0550*/ 	.word	0x00000000
        /*0554*/ 	.short	0x010a
        /*0556*/ 	.byte	0x3f
	.zero		1


	//   ....[77]....
        /*0558*/ 	.word	0x0000bf50
        /*055c*/ 	.word	0x00000009
        /*0560*/ 	.word	0x00000000
        /*0564*/ 	.short	0x010a
        /*0566*/ 	.byte	0x3f
	.zero		1


	//   ....[78]....
        /*0568*/ 	.word	0x0000bfa0
        /*056c*/ 	.word	0x00000008
        /*0570*/ 	.word	0x00000000
        /*0574*/ 	.short	0x010a
        /*0576*/ 	.byte	0x3f
	.zero		1


	//   ....[79]....
        /*0578*/ 	.word	0x0000bff0
        /*057c*/ 	.word	0x00000009
        /*0580*/ 	.word	0x00000000
        /*0584*/ 	.short	0x010a
        /*0586*/ 	.byte	0x3f
	.zero		1


	//   ....[80]....
        /*0588*/ 	.word	0x0000c040
        /*058c*/ 	.word	0x00000008
        /*0590*/ 	.word	0x00000000
        /*0594*/ 	.short	0x010a
        /*0596*/ 	.byte	0x3f
	.zero		1


	//   ....[81]....
        /*0598*/ 	.word	0x0000c090
        /*059c*/ 	.word	0x00000009
        /*05a0*/ 	.word	0x00000000
        /*05a4*/ 	.short	0x010a
        /*05a6*/ 	.byte	0x3f
	.zero		1


	//   ....[82]....
        /*05a8*/ 	.word	0x0000c0e0
        /*05ac*/ 	.word	0x00000008
        /*05b0*/ 	.word	0x00000000
        /*05b4*/ 	.short	0x010a
        /*05b6*/ 	.byte	0x3f
	.zero		1


	//   ....[83]....
        /*05b8*/ 	.word	0x0000c130
        /*05bc*/ 	.word	0x00000009
        /*05c0*/ 	.word	0x00000000
        /*05c4*/ 	.short	0x010a
        /*05c6*/ 	.byte	0x3f
	.zero		1


	//   ....[84]....
        /*05c8*/ 	.word	0x0000c180
        /*05cc*/ 	.word	0x00000008
        /*05d0*/ 	.word	0x00000000
        /*05d4*/ 	.short	0x010a
        /*05d6*/ 	.byte	0x3f
	.zero		1


	//   ....[85]....
        /*05d8*/ 	.word	0x0000c1d0
        /*05dc*/ 	.word	0x00000009
        /*05e0*/ 	.word	0x00000000
        /*05e4*/ 	.short	0x010a
        /*05e6*/ 	.byte	0x3f
	.zero		1


	//   ....[86]....
        /*05e8*/ 	.word	0x0000c220
        /*05ec*/ 	.word	0x00000008
        /*05f0*/ 	.word	0x00000000
        /*05f4*/ 	.short	0x010a
        /*05f6*/ 	.byte	0x3f
	.zero		1


	//   ....[87]....
        /*05f8*/ 	.word	0x0000c270
        /*05fc*/ 	.word	0x00000009
        /*0600*/ 	.word	0x00000000
        /*0604*/ 	.short	0x010a
        /*0606*/ 	.byte	0x3f
	.zero		1


	//   ....[88]....
        /*0608*/ 	.word	0x0000c2c0
        /*060c*/ 	.word	0x00000008
        /*0610*/ 	.word	0x00000000
        /*0614*/ 	.short	0x010a
        /*0616*/ 	.byte	0x3f
	.zero		1


	//   ....[89]....
        /*0618*/ 	.word	0x0000c310
        /*061c*/ 	.word	0x00000009
        /*0620*/ 	.word	0x00000000
        /*0624*/ 	.short	0x010a
        /*0626*/ 	.byte	0x3f
	.zero		1


	//   ....[90]....
        /*0628*/ 	.word	0x0000c360
        /*062c*/ 	.word	0x00000008
        /*0630*/ 	.word	0x00000000
        /*0634*/ 	.short	0x010a
        /*0636*/ 	.byte	0x3f
	.zero		1


	//   ....[91]....
        /*0638*/ 	.word	0x0000c3b0
        /*063c*/ 	.word	0x0000000b
        /*0640*/ 	.word	0x00000000
        /*0644*/ 	.short	0x010a
        /*0646*/ 	.byte	0x3f
	.zero		1


	//----- nvinfo : EIATTR_NUM_MBARRIERS
	.align		4
.L_35:
        /*0648*/ 	.byte	0x03, 0x38
        /*064a*/ 	.short	0x002a


	//----- nvinfo : EIATTR_EXIT_INSTR_OFFSETS
	.align		4
        /*064c*/ 	.byte	0x04, 0x1c
        /*064e*/ 	.short	(.L_37 - .L_36)


	//   ....[0]....
.L_36:
        /*0650*/ 	.word	0x00000b80


	//   ....[1]....
        /*0654*/ 	.word	0x00001390


	//   ....[2]....
        /*0658*/ 	.word	0x00009d70


	//   ....[3]....
        /*065c*/ 	.word	0x0000a2d0


	//   ....[4]....
        /*0660*/ 	.word	0x0000bc00


	//----- nvinfo : EIATTR_MAX_THREADS
	.align		4
.L_37:
        /*0664*/ 	.byte	0x04, 0x05
        /*0666*/ 	.short	(.L_39 - .L_38)
.L_38:
        /*0668*/ 	.word	0x00000180
        /*066c*/ 	.word	0x00000001
        /*0670*/ 	.word	0x00000001


	//----- nvinfo : EIATTR_CRS_STACK_SIZE
	.align		4
.L_39:
        /*0674*/ 	.byte	0x04, 0x1e
        /*0676*/ 	.short	(.L_41 - .L_40)
.L_40:
        /*0678*/ 	.word	0x00000000


	//----- nvinfo : EIATTR_CBANK_PARAM_SIZE
	.align		4
.L_41:
        /*067c*/ 	.byte	0x03, 0x19
        /*067e*/ 	.short	0x0470


	//----- nvinfo : EIATTR_PARAM_CBANK
	.align		4
        /*0680*/ 	.byte	0x04, 0x0a
        /*0682*/ 	.short	(.L_43 - .L_42)
	.align		4
.L_42:
        /*0684*/ 	.word	index@(.nv.constant0._ZN7cutlass13device_kernelINS_4gemm6kernel13GemmUniversalIN4cute5tupleIJiiiiEEENS1_10collective13CollectiveMmaINS1_34MainloopSm90TmaGmmaWarpSpecializedILi20ENS5_IJNS4_1CILi2EEENSA_ILi1EEESC_EEENS1_35KernelTmaWarpSpecializedCooperativeEEENS5_IJNSA_ILi128EEENSA_ILi224EEENSA_ILi16EEEEEENS_10bfloat16_tENS5_IJlSC_lEEESK_SL_NS4_8TiledMMAINS4_8MMA_AtomIJNS4_4SM904GMMA27MMA_64x32x16_F32BF16BF16_SSILNSP_5MajorE0ELSR_0ELNSP_7ScaleInE1ELSS_1EEEEEENS4_6LayoutISD_NS5_IJSC_NSA_ILi0EEESW_EEEEENS5_IJNS4_10UnderscoreESZ_SZ_EEEEENS4_13SM90_TMA_LOADENS4_14ComposedLayoutINS4_7SwizzleILi1ELi4ELi3EEENS4_18smem_ptr_flag_bitsILi16EEENSV_INS5_IJNSA_ILi8EEESI_EEENS5_IJSI_SC_EEEEEEEvNS4_8identityENS4_23SM90_TMA_LOAD_MULTICASTES1C_vS1D_EENS_8epilogue10collective6detail29Sm90TmaWarpSpecializedAdapterINS1H_15DefaultEpilogueISK_SL_SL_NS1G_6thread17LinearCombinationISK_Li1EffLNS1L_9ScaleType4KindE0ELNS_15FloatRoundStyleE2ESK_EENS1_15EpilogueDefaultEEEEEvvEEEEvNT_6ParamsE)
        /*0688*/ 	.short	0x0210
        /*068a*/ 	.short	0x0470


	//----- nvinfo : EIATTR_SW_WAR
	.align		4
.L_43:
        /*068c*/ 	.byte	0x04, 0x36
        /*068e*/ 	.short	(.L_45 - .L_44)
.L_44:
        /*0690*/ 	.word	0x00000008
.L_45:


//--------------------- .nv.callgraph             --------------------------
	.section	.nv.callgraph,"",@"SHT_CUDA_CALLGRAPH"
	.align	4
	.sectionentsize	8
	.align		4
        /*0000*/ 	.word	0x00000000
	.align		4
        /*0004*/ 	.word	0xffffffff
	.align		4
        /*0008*/ 	.word	index@(_ZN7cutlass13device_kernelINS_4gemm6kernel13GemmUniversalIN4cute5tupleIJiiiiEEENS1_10collective13CollectiveMmaINS1_34MainloopSm90TmaGmmaWarpSpecializedILi20ENS5_IJNS4_1CILi2EEENSA_ILi1EEESC_EEENS1_35KernelTmaWarpSpecializedCooperativeEEENS5_IJNSA_ILi128EEENSA_ILi224EEENSA_ILi16EEEEEENS_10bfloat16_tENS5_IJlSC_lEEESK_SL_NS4_8TiledMMAINS4_8MMA_AtomIJNS4_4SM904GMMA27MMA_64x32x16_F32BF16BF16_SSILNSP_5MajorE0ELSR_0ELNSP_7ScaleInE1ELSS_1EEEEEENS4_6LayoutISD_NS5_IJSC_NSA_ILi0EEESW_EEEEENS5_IJNS4_10UnderscoreESZ_SZ_EEEEENS4_13SM90_TMA_LOADENS4_14ComposedLayoutINS4_7SwizzleILi1ELi4ELi3EEENS4_18smem_ptr_flag_bitsILi16EEENSV_INS5_IJNSA_ILi8EEESI_EEENS5_IJSI_SC_EEEEEEEvNS4_8identityENS4_23SM90_TMA_LOAD_MULTICASTES1C_vS1D_EENS_8epilogue10collective6detail29Sm90TmaWarpSpecializedAdapterINS1H_15DefaultEpilogueISK_SL_SL_NS1G_6thread17LinearCombinationISK_Li1EffLNS1L_9ScaleType4KindE0ELNS_15FloatRoundStyleE2ESK_EENS1_15EpilogueDefaultEEEEEvvEEEEvNT_6ParamsE)
	.align		4
        /*000c*/ 	.word	index@(__assertfail)
	.align		4
        /*0010*/ 	.word	0x00000000
	.align		4
        /*0014*/ 	.word	0xfffffffe
	.align		4
        /*0018*/ 	.word	0x00000000
	.align		4
        /*001c*/ 	.word	0xfffffffd
	.align		4
        /*0020*/ 	.word	0x00000000
	.align		4
        /*0024*/ 	.word	0xfffffffc


//--------------------- .nv.constant4             --------------------------
	.section	.nv.constant4,"a",@progbits
	.align	8
	.align		8
.nv.constant4:
        /*0000*/ 	.dword	__assertfail
	.align		8
        /*0008*/ 	.dword	__unnamed_1
	.align		8
        /*0010*/ 	.dword	_ZN40_INTERNAL_18cd2f9e_4_k_cu_1a599b0f_102874cuda3std3__45__cpo5beginE
	.align		8
        /*0018*/ 	.dword	_ZN40_INTERNAL_18cd2f9e_4_k_cu_1a599b0f_102874cuda3std3__45__cpo3endE
	.align		8
        /*0020*/ 	.dword	_ZN40_INTERNAL_18cd2f9e_4_k_cu_1a599b0f_102874cuda3std3__45__cpo6cbeginE
	.align		8
        /*0028*/ 	.dword	_ZN40_INTERNAL_18cd2f9e_4_k_cu_1a599b0f_102874cuda3std3__45__cpo4cendE
	.align		8
        /*0030*/ 	.dword	_ZN40_INTERNAL_18cd2f9e_4_k_cu_1a599b0f_102874cuda3std3__442_GLOBAL__N__18cd2f9e_4_k_cu_1a599b0f_102876ignoreE
	.align		8
        /*0038*/ 	.dword	_ZN40_INTERNAL_18cd2f9e_4_k_cu_1a599b0f_102874cuda3std3__419piecewise_constructE
	.align		8
        /*0040*/ 	.dword	_ZN40_INTERNAL_18cd2f9e_4_k_cu_1a599b0f_102874cuda3std3__48in_placeE
	.align		8
        /*0048*/ 	.dword	_ZN40_INTERNAL_18cd2f9e_4_k_cu_1a599b0f_102874cuda3std6ranges3__45__cpo4swapE
	.align		8
        /*0050*/ 	.dword	_ZN40_INTERNAL_18cd2f9e_4_k_cu_1a599b0f_102874cuda3std6ranges3__45__cpo9iter_moveE
	.align		8
        /*0058*/ 	.dword	_ZN40_INTERNAL_18cd2f9e_4_k_cu_1a599b0f_102874cute7productE
	.align		8
        /*0060*/ 	.dword	_ZN40_INTERNAL_18cd2f9e_4_k_cu_1a599b0f_102874cute1_E
	.align		8
        /*0068*/ 	.dword	$str$22
	.align		8
        /*0070*/ 	.dword	$str$23


//--------------------- .text._ZN7cutlass13device_kernelINS_4gemm6kernel13GemmUniversalIN4cute5tupleIJiiiiEEENS1_10collective13CollectiveMmaINS1_34MainloopSm90TmaGmmaWarpSpecializedILi20ENS5_IJNS4_1CILi2EEENSA_ILi1EEESC_EEENS1_35KernelTmaWarpSpecializedCooperativeEEENS5_IJNSA_ILi128EEENSA_ILi224EEENSA_ILi16EEEEEENS_10bfloat16_tENS5_IJlSC_lEEESK_SL_NS4_8TiledMMAINS4_8MMA_AtomIJNS4_4SM904GMMA27MMA_64x32x16_F32BF16BF16_SSILNSP_5MajorE0ELSR_0ELNSP_7ScaleInE1ELSS_1EEEEEENS4_6LayoutISD_NS5_IJSC_NSA_ILi0EEESW_EEEEENS5_IJNS4_10UnderscoreESZ_SZ_EEEEENS4_13SM90_TMA_LOADENS4_14ComposedLayoutINS4_7SwizzleILi1ELi4ELi3EEENS4_18smem_ptr_flag_bitsILi16EEENSV_INS5_IJNSA_ILi8EEESI_EEENS5_IJSI_SC_EEEEEEEvNS4_8identityENS4_23SM90_TMA_LOAD_MULTICASTES1C_vS1D_EENS_8epilogue10collective6detail29Sm90TmaWarpSpecializedAdapterINS1H_15DefaultEpilogueISK_SL_SL_NS1G_6thread17LinearCombinationISK_Li1EffLNS1L_9ScaleType4KindE0ELNS_15FloatRoundStyleE2ESK_EENS1_15EpilogueDefaultEEEEEvvEEEEvNT_6ParamsE --------------------------
	.section	.text._ZN7cutlass13device_kernelINS_4gemm6kernel13GemmUniversalIN4cute5tupleIJiiiiEEENS1_10collective13CollectiveMmaINS1_34MainloopSm90TmaGmmaWarpSpecializedILi20ENS5_IJNS4_1CILi2EEENSA_ILi1EEESC_EEENS1_35KernelTmaWarpSpecializedCooperativeEEENS5_IJNSA_ILi128EEENSA_ILi224EEENSA_ILi16EEEEEENS_10bfloat16_tENS5_IJlSC_lEEESK_SL_NS4_8TiledMMAINS4_8MMA_AtomIJNS4_4SM904GMMA27MMA_64x32x16_F32BF16BF16_SSILNSP_5MajorE0ELSR_0ELNSP_7ScaleInE1ELSS_1EEEEEENS4_6LayoutISD_NS5_IJSC_NSA_ILi0EEESW_EEEEENS5_IJNS4_10UnderscoreESZ_SZ_EEEEENS4_13SM90_TMA_LOADENS4_14ComposedLayoutINS4_7SwizzleILi1ELi4ELi3EEENS4_18smem_ptr_flag_bitsILi16EEENSV_INS5_IJNSA_ILi8EEESI_EEENS5_IJSI_SC_EEEEEEEvNS4_8identityENS4_23SM90_TMA_LOAD_MULTICASTES1C_vS1D_EENS_8epilogue10collective6detail29Sm90TmaWarpSpecializedAdapterINS1H_15DefaultEpilogueISK_SL_SL_NS1G_6thread17LinearCombinationISK_Li1EffLNS1L_9ScaleType4KindE0ELNS_15FloatRoundStyleE2ESK_EENS1_15EpilogueDefaultEEEEEvvEEEEvNT_6ParamsE,"ax",@progbits
	.align	128
.text._ZN7cutlass13device_kernelINS_4gemm6kernel13GemmUniversalIN4cute5tupleIJiiiiEEENS1_10collective13CollectiveMmaINS1_34MainloopSm90TmaGmmaWarpSpecializedILi20ENS5_IJNS4_1CILi2EEENSA_ILi1EEESC_EEENS1_35KernelTmaWarpSpecializedCooperativeEEENS5_IJNSA_ILi128EEENSA_ILi224EEENSA_ILi16EEEEEENS_10bfloat16_tENS5_IJlSC_lEEESK_SL_NS4_8TiledMMAINS4_8MMA_AtomIJNS4_4SM904GMMA27MMA_64x32x16_F32BF16BF16_SSILNSP_5MajorE0ELSR_0ELNSP_7ScaleInE1ELSS_1EEEEEENS4_6LayoutISD_NS5_IJSC_NSA_ILi0EEESW_EEEEENS5_IJNS4_10UnderscoreESZ_SZ_EEEEENS4_13SM90_TMA_LOADENS4_14ComposedLayoutINS4_7SwizzleILi1ELi4ELi3EEENS4_18smem_ptr_flag_bitsILi16EEENSV_INS5_IJNSA_ILi8EEESI_EEENS5_IJSI_SC_EEEEEEEvNS4_8identityENS4_23SM90_TMA_LOAD_MULTICASTES1C_vS1D_EENS_8epilogue10collective6detail29Sm90TmaWarpSpecializedAdapterINS1H_15DefaultEpilogueISK_SL_SL_NS1G_6thread17LinearCombinationISK_Li1EffLNS1L_9ScaleType4KindE0ELNS_15FloatRoundStyleE2ESK_EENS1_15EpilogueDefaultEEEEEvvEEEEvNT_6ParamsE:
        .type           _ZN7cutlass13device_kernelINS_4gemm6kernel13GemmUniversalIN4cute5tupleIJiiiiEEENS1_10collective13CollectiveMmaINS1_34MainloopSm90TmaGmmaWarpSpecializedILi20ENS5_IJNS4_1CILi2EEENSA_ILi1EEESC_EEENS1_35KernelTmaWarpSpecializedCooperativeEEENS5_IJNSA_ILi128EEENSA_ILi224EEENSA_ILi16EEEEEENS_10bfloat16_tENS5_IJlSC_lEEESK_SL_NS4_8TiledMMAINS4_8MMA_AtomIJNS4_4SM904GMMA27MMA_64x32x16_F32BF16BF16_SSILNSP_5MajorE0ELSR_0ELNSP_7ScaleInE1ELSS_1EEEEEENS4_6LayoutISD_NS5_IJSC_NSA_ILi0EEESW_EEEEENS5_IJNS4_10UnderscoreESZ_SZ_EEEEENS4_13SM90_TMA_LOADENS4_14ComposedLayoutINS4_7SwizzleILi1ELi4ELi3EEENS4_18smem_ptr_flag_bitsILi16EEENSV_INS5_IJNSA_ILi8EEESI_EEENS5_IJSI_SC_EEEEEEEvNS4_8identityENS4_23SM90_TMA_LOAD_MULTICASTES1C_vS1D_EENS_8epilogue10collective6detail29Sm90TmaWarpSpecializedAdapterINS1H_15DefaultEpilogueISK_SL_SL_NS1G_6thread17LinearCombinationISK_Li1EffLNS1L_9ScaleType4KindE0ELNS_15FloatRoundStyleE2ESK_EENS1_15EpilogueDefaultEEEEEvvEEEEvNT_6ParamsE,@function
        .size           _ZN7cutlass13device_kernelINS_4gemm6kernel13GemmUniversalIN4cute5tupleIJiiiiEEENS1_10collective13CollectiveMmaINS1_34MainloopSm90TmaGmmaWarpSpecializedILi20ENS5_IJNS4_1CILi2EEENSA_ILi1EEESC_EEENS1_35KernelTmaWarpSpecializedCooperativeEEENS5_IJNSA_ILi128EEENSA_ILi224EEENSA_ILi16EEEEEENS_10bfloat16_tENS5_IJlSC_lEEESK_SL_NS4_8TiledMMAINS4_8MMA_AtomIJNS4_4SM904GMMA27MMA_64x32x16_F32BF16BF16_SSILNSP_5MajorE0ELSR_0ELNSP_7ScaleInE1ELSS_1EEEEEENS4_6LayoutISD_NS5_IJSC_NSA_ILi0EEESW_EEEEENS5_IJNS4_10UnderscoreESZ_SZ_EEEEENS4_13SM90_TMA_LOADENS4_14ComposedLayoutINS4_7SwizzleILi1ELi4ELi3EEENS4_18smem_ptr_flag_bitsILi16EEENSV_INS5_IJNSA_ILi8EEESI_EEENS5_IJSI_SC_EEEEEEEvNS4_8identityENS4_23SM90_TMA_LOAD_MULTICASTES1C_vS1D_EENS_8epilogue10collective6detail29Sm90TmaWarpSpecializedAdapterINS1H_15DefaultEpilogueISK_SL_SL_NS1G_6thread17LinearCombinationISK_Li1EffLNS1L_9ScaleType4KindE0ELNS_15FloatRoundStyleE2ESK_EENS1_15EpilogueDefaultEEEEEvvEEEEvNT_6ParamsE,(.L_x_326 - _ZN7cutlass13device_kernelINS_4gemm6kernel13GemmUniversalIN4cute5tupleIJiiiiEEENS1_10collective13CollectiveMmaINS1_34MainloopSm90TmaGmmaWarpSpecializedILi20ENS5_IJNS4_1CILi2EEENSA_ILi1EEESC_EEENS1_35KernelTmaWarpSpecializedCooperativeEEENS5_IJNSA_ILi128EEENSA_ILi224EEENSA_ILi16EEEEEENS_10bfloat16_tENS5_IJlSC_lEEESK_SL_NS4_8TiledMMAINS4_8MMA_AtomIJNS4_4SM904GMMA27MMA_64x32x16_F32BF16BF16_SSILNSP_5MajorE0ELSR_0ELNSP_7ScaleInE1ELSS_1EEEEEENS4_6LayoutISD_NS5_IJSC_NSA_ILi0EEESW_EEEEENS5_IJNS4_10UnderscoreESZ_SZ_EEEEENS4_13SM90_TMA_LOADENS4_14ComposedLayoutINS4_7SwizzleILi1ELi4ELi3EEENS4_18smem_ptr_flag_bitsILi16EEENSV_INS5_IJNSA_ILi8EEESI_EEENS5_IJSI_SC_EEEEEEEvNS4_8identityENS4_23SM90_TMA_LOAD_MULTICASTES1C_vS1D_EENS_8epilogue10collective6detail29Sm90TmaWarpSpecializedAdapterINS1H_15DefaultEpilogueISK_SL_SL_NS1G_6thread17LinearCombinationISK_Li1EffLNS1L_9ScaleType4KindE0ELNS_15FloatRoundStyleE2ESK_EENS1_15EpilogueDefaultEEEEEvvEEEEvNT_6ParamsE)
        .other          _ZN7cutlass13device_kernelINS_4gemm6kernel13GemmUniversalIN4cute5tupleIJiiiiEEENS1_10collective13CollectiveMmaINS1_34MainloopSm90TmaGmmaWarpSpecializedILi20ENS5_IJNS4_1CILi2EEENSA_ILi1EEESC_EEENS1_35KernelTmaWarpSpecializedCooperativeEEENS5_IJNSA_ILi128EEENSA_ILi224EEENSA_ILi16EEEEEENS_10bfloat16_tENS5_IJlSC_lEEESK_SL_NS4_8TiledMMAINS4_8MMA_AtomIJNS4_4SM904GMMA27MMA_64x32x16_F32BF16BF16_SSILNSP_5MajorE0ELSR_0ELNSP_7ScaleInE1ELSS_1EEEEEENS4_6LayoutISD_NS5_IJSC_NSA_ILi0EEESW_EEEEENS5_IJNS4_10UnderscoreESZ_SZ_EEEEENS4_13SM90_TMA_LOADENS4_14ComposedLayoutINS4_7SwizzleILi1ELi4ELi3EEENS4_18smem_ptr_flag_bitsILi16EEENSV_INS5_IJNSA_ILi8EEESI_EEENS5_IJSI_SC_EEEEEEEvNS4_8identityENS4_23SM90_TMA_LOAD_MULTICASTES1C_vS1D_EENS_8epilogue10collective6detail29Sm90TmaWarpSpecializedAdapterINS1H_15DefaultEpilogueISK_SL_SL_NS1G_6thread17LinearCombinationISK_Li1EffLNS1L_9ScaleType4KindE0ELNS_15FloatRoundStyleE2ESK_EENS1_15EpilogueDefaultEEEEEvvEEEEvNT_6ParamsE,@"STO_CUDA_ENTRY STV_DEFAULT"
_ZN7cutlass13device_kernelINS_4gemm6kernel13GemmUniversalIN4cute5tupleIJiiiiEEENS1_10collective13CollectiveMmaINS1_34MainloopSm90TmaGmmaWarpSpecializedILi20ENS5_IJNS4_1CILi2EEENSA_ILi1EEESC_EEENS1_35KernelTmaWarpSpecializedCooperativeEEENS5_IJNSA_ILi128EEENSA_ILi224EEENSA_ILi16EEEEEENS_10bfloat16_tENS5_IJlSC_lEEESK_SL_NS4_8TiledMMAINS4_8MMA_AtomIJNS4_4SM904GMMA27MMA_64x32x16_F32BF16BF16_SSILNSP_5MajorE0ELSR_0ELNSP_7ScaleInE1ELSS_1EEEEEENS4_6LayoutISD_NS5_IJSC_NSA_ILi0EEESW_EEEEENS5_IJNS4_10UnderscoreESZ_SZ_EEEEENS4_13SM90_TMA_LOADENS4_14ComposedLayoutINS4_7SwizzleILi1ELi4ELi3EEENS4_18smem_ptr_flag_bitsILi16EEENSV_INS5_IJNSA_ILi8EEESI_EEENS5_IJSI_SC_EEEEEEEvNS4_8identityENS4_23SM90_TMA_LOAD_MULTICASTES1C_vS1D_EENS_8epilogue10collective6detail29Sm90TmaWarpSpecializedAdapterINS1H_15DefaultEpilogueISK_SL_SL_NS1G_6thread17LinearCombinationISK_Li1EffLNS1L_9ScaleType4KindE0ELNS_15FloatRoundStyleE2ESK_EENS1_15EpilogueDefaultEEEEEvvEEEEvNT_6ParamsE:
[----:B------:R-:W0:Y:S01]  /*0000*/  LDC R1, c[0x0][0x28] ;  /* 0x00000a00ff017b82 */ /* 0x000e220000000800 */
[----:B------:R-:W1:Y:S01]  /*0010*/  S2R R18, SR_TID.X ;  /* 0x0000000000127919 */ /* 0x000e620000002100 */
[----:B------:R-:W-:Y:S01]  /*0020*/  ELECT P0, URZ, PT ;  /* 0x00000000003f782f */ /* 0x000fe20003800000 */
[----:B------:R-:W-:Y:S01]  /*0030*/  BSSY B0, `(.L_x_0) ;  /* 0x000000f000007945 */ /* 0x000fe20003800000 */
[--C-:B-1----:R-:W-:Y:S02]  /*0040*/  SHF.R.U32.HI R0, RZ, 0x5, R18.reuse ;  /* 0x00000005ff007819 */ /* 0x102fe40000011612 */
[----:B------:R-:W-:-:S03]  /*0050*/  SHF.R.U32.HI R3, RZ, 0x7, R18 ;  /* 0x00000007ff037819 */ /* 0x000fc60000011612 */
[----:B------:R-:W1:Y:S04]  /*0060*/  SHFL.IDX PT, R2, R0, RZ, 0x1f ;  /* 0x00001fff00027589 */ /* 0x000e6800000e0000 */
[----:B------:R2:W3:Y:S01]  /*0070*/  SHFL.IDX PT, R5, R3, RZ, 0x1f ;  /* 0x00001fff03057589 */ /* 0x0004e200000e0000 */
[----:B-1----:R-:W-:-:S13]  /*0080*/  ISETP.NE.OR P0, PT, R2, RZ, !P0 ;  /* 0x000000ff0200720c */ /* 0x002fda0004705670 */
[----:B0-23--:R-:W-:Y:S05]  /*0090*/  @P0 BRA `(.L_x_1) ;  /* 0x0000000000200947 */ /* 0x00dfea0003800000 */
[----:B------:R-:W-:Y:S02]  /*00a0*/  ULDC.64 UR4, c[0x0][0x198] ;  /* 0x0000660000047ab9 */ /* 0x000fe40000000a00 */
[----:B------:R-:W-:Y:S02]  /*00b0*/  UIADD3 UR6, UP0, UR4, 0xf0, URZ ;  /* 0x000000f004067890 */ /* 0x000fe4000ff1e03f */
[----:B------:R-:W-:Y:S02]  /*00c0*/  UIADD3 UR4, UP1, UR4, 0x1f0, URZ ;  /* 0x000001f004047890 */ /* 0x000fe4000ff3e03f */
[----:B------:R-:W-:Y:S02]  /*00d0*/  UIADD3.X UR7, URZ, UR5, URZ, UP0, !UPT ;  /* 0x000000053f077290 */ /* 0x000fe400087fe43f */
[----:B------:R-:W-:-:S07]  /*00e0*/  UIADD3.X UR5, URZ, UR5, URZ, UP1, !UPT ;  /* 0x000000053f057290 */ /* 0x000fce0008ffe43f */
[----:B------:R0:W-:Y:S02]  /*00f0*/  UTMACCTL.PF [UR6] ;  /* 0x00000000060079b9 */ /* 0x0001e40008040000 */
[----:B------:R0:W-:Y:S02]  /*0100*/  UTMACCTL.PF [UR4] ;  /* 0x00000000040079b9 */ /* 0x0001e40008040000 */
[----:B0-----:R-:W-:Y:S01]  /*0110*/  NOP ;  /* 0x0000000000007918 */ /* 0x001fe20000000000 */
.L_x_1:
[----:B------:R-:W-:Y:S05]  /*0120*/  BSYNC B0 ;  /* 0x0000000000007941 */ /* 0x000fea0003800000 */
.L_x_0:
[----:B------:R-:W0:Y:S02]  /*0130*/  SHFL.IDX PT, R3, R0, RZ, 0x1f ;  /* 0x00001fff00037589 */ /* 0x000e2400000e0000 */
[----:B0-----:R-:W-:-:S13]  /*0140*/  ISETP.NE.AND P0, PT, R3, RZ, PT ;  /* 0x000000ff0300720c */ /* 0x001fda0003f05270 */
[----:B------:R-:W-:Y:S05]  /*0150*/  @P0 BRA `(.L_x_2) ;  /* 0x0000000000e40947 */ /* 0x000fea0003800000 */
[----:B------:R-:W-:Y:S01]  /*0160*/  ELECT P0, URZ, PT ;  /* 0x00000000003f782f */ /* 0x000fe20003800000 */
[----:B------:R-:W-:-:S12]  /*0170*/  BSSY B0, `(.L_x_2) ;  /* 0x0000037000007945 */ /* 0x000fd80003800000 */
[----:B------:R-:W-:Y:S05]  /*0180*/  @!P0 BRA `(.L_x_3) ;  /* 0x0000000000d48947 */ /* 0x000fea0003800000 */
[----:B------:R-:W0:Y:S01]  /*0190*/  S2UR UR8, SR_CgaCtaId ;  /* 0x00000000000879c3 */ /* 0x000e220000008800 */
[----:B------:R-:W-:Y:S01]  /*01a0*/  UMOV UR4, 0x400 ;  /* 0x0000040000047882 */ /* 0x000fe20000000000 */
[----:B------:R-:W-:Y:S01]  /*01b0*/  UMOV UR5, 0x1 ;  /* 0x0000000100057882 */ /* 0x000fe20000000000 */
[----:B------:R-:W-:Y:S02]  /*01c0*/  UMOV UR6, 0x4 ;  /* 0x0000000400067882 */ /* 0x000fe40000000000 */
[----:B------:R-:W-:-:S04]  /*01d0*/  UIADD3 UR6, -UR6, 0x100000, URZ ;  /* 0x0010000006067890 */ /* 0x000fc8000fffe13f */
[----:B------:R-:W-:Y:S02]  /*01e0*/  USHF.L.U32 UR7, UR6, 0xb, URZ ;  /* 0x0000000b06077899 */ /* 0x000fe4000800063f */
[----:B------:R-:W-:Y:S02]  /*01f0*/  USHF.L.U32 UR6, UR6, 0x1, URZ ;  /* 0x0000000106067899 */ /* 0x000fe4000800063f */
[----:B0-----:R-:W-:Y:S02]  /*0200*/  ULEA UR8, UR8, UR4, 0x18 ;  /* 0x0000000408087291 */ /* 0x001fe4000f8ec03f */
[----:B------:R-:W-:-:S04]  /*0210*/  UIADD3 UR4, -UR5, 0x100000, URZ ;  /* 0x0010000005047890 */ /* 0x000fc8000fffe13f */
[----:B------:R-:W-:Y:S02]  /*0220*/  USHF.L.U32 UR5, UR4, 0xb, URZ ;  /* 0x0000000b04057899 */ /* 0x000fe4000800063f */
[----:B------:R-:W-:Y:S01]  /*0230*/  USHF.L.U32 UR4, UR4, 0x1, URZ ;  /* 0x0000000104047899 */ /* 0x000fe2000800063f */
[----:B------:R-:W0:Y:S11]  /*0240*/  FENCE.VIEW.ASYNC.S ;  /* 0x00000000000073c6 */ /* 0x000e360000000000 */
[----:B0-----:R0:W1:Y:S01]  /*0250*/  SYNCS.EXCH.64 URZ, [UR8], UR4 ;  /* 0x00000004083f75b2 */ /* 0x0010620008000100 */
[----:B------:R0:W2:Y:S01]  /*0260*/  SYNCS.EXCH.64 URZ, [UR8+0xa0], UR6 ;  /* 0x0000a006083f75b2 */ /* 0x0000a20008000100 */
[----:B------:R0:W3:Y:S01]  /*0270*/  SYNCS.EXCH.64 URZ, [UR8+0x8], UR4 ;  /* 0x00000804083f75b2 */ /* 0x0000e20008000100 */
[----:B------:R0:W4:Y:S01]  /*0280*/  SYNCS.EXCH.64 URZ, [UR8+0xa8], UR6 ;  /* 0x0000a806083f75b2 */ /* 0x0001220008000100 */
[----:B------:R0:W0:Y:S01]  /*0290*/  SYNCS.EXCH.64 URZ, [UR8+0x10], UR4 ;  /* 0x00001004083f75b2 */ /* 0x0000220008000100 */
        /* <DEDUP_REMOVED lines=35> */
[----:B-1234-:R-:W-:Y:S01]  /*04d0*/  NOP ;  /* 0x0000000000007918 */ /* 0x01efe20000000000 */
.L_x_3:
[----:B0-----:R-:W-:Y:S05]  /*04e0*/  BSYNC B0 ;  /* 0x0000000000007941 */ /* 0x001fea0003800000 */
.L_x_2:
[----:B------:R-:W-:Y:S01]  /*04f0*/  SHF.R.S32.HI R7, RZ, 0x1f, R18 ;  /* 0x0000001fff077819 */ /* 0x000fe20000011412 */
[----:B------:R-:W0:Y:S01]  /*0500*/  SHFL.IDX PT, R0, R0, RZ, 0x1f ;  /* 0x00001fff00007589 */ /* 0x000e2200000e0000 */
[----:B------:R-:W1:Y:S01]  /*0510*/  S2UR UR8, SR_CTAID.X ;  /* 0x00000000000879c3 */ /* 0x000e620000002500 */
[----:B------:R-:W-:Y:S02]  /*0520*/  ELECT P0, URZ, PT ;  /* 0x00000000003f782f */ /* 0x000fe40003800000 */
[----:B------:R-:W-:Y:S01]  /*0530*/  LEA.HI R7, R7, R18, RZ, 0x7 ;  /* 0x0000001207077211 */ /* 0x000fe200078f38ff */
[----:B------:R-:W2:Y:S01]  /*0540*/  S2R R4, SR_CTAID.Y ;  /* 0x0000000000047919 */ /* 0x000ea20000002600 */
[----:B------:R-:W-:Y:S01]  /*0550*/  SHF.R.S32.HI R8, RZ, 0x1f, R3 ;  /* 0x0000001fff087819 */ /* 0x000fe20000011403 */
[----:B------:R-:W-:Y:S01]  /*0560*/  ULDC UR4, c[0x0][0x150] ;  /* 0x0000540000047ab9 */ /* 0x000fe20000000800 */
[----:B------:R-:W-:Y:S01]  /*0570*/  LOP3.LUT R7, R7, 0xffffff80, RZ, 0xc0, !PT ;  /* 0xffffff8007077812 */ /* 0x000fe200078ec0ff */
[----:B------:R-:W-:Y:S01]  /*0580*/  NOP ;  /* 0x0000000000007918 */ /* 0x000fe20000000000 */
[----:B------:R-:W-:Y:S01]  /*0590*/  LEA.HI R8, R8, R3, RZ, 0x2 ;  /* 0x0000000308087211 */ /* 0x000fe200078f10ff */
[----:B------:R-:W3:Y:S01]  /*05a0*/  LDC R10, c[0x0][0x144] ;  /* 0x00005100ff0a7b82 */ /* 0x000ee20000000800 */
[----:B------:R-:W-:Y:S01]  /*05b0*/  NOP ;  /* 0x0000000000007918 */ /* 0x000fe20000000000 */
[----:B------:R-:W-:Y:S01]  /*05c0*/  IMAD.IADD R6, R18, 0x1, -R7 ;  /* 0x0000000112067824 */ /* 0x000fe200078e0a07 */
[----:B------:R-:W-:Y:S01]  /*05d0*/  LOP3.LUT R8, R8, 0x3ffffffc, RZ, 0xc0, !PT ;  /* 0x3ffffffc08087812 */ /* 0x000fe200078ec0ff */
[----:B------:R-:W-:Y:S01]  /*05e0*/  IMAD.MOV.U32 R22, RZ, RZ, 0x1 ;  /* 0x00000001ff167424 */ /* 0x000fe200078e00ff */
[----:B------:R-:W-:-:S02]  /*05f0*/  ISETP.NE.AND P3, PT, R5, RZ, PT ;  /* 0x000000ff0500720c */ /* 0x000fc40003f65270 */
[----:B------:R-:W-:Y:S01]  /*0600*/  SHF.R.S32.HI R7, RZ, 0x1f, R6 ;  /* 0x0000001fff077819 */ /* 0x000fe20000011406 */
[----:B------:R-:W-:Y:S01]  /*0610*/  IMAD.IADD R8, R3, 0x1, -R8 ;  /* 0x0000000103087824 */ /* 0x000fe200078e0a08 */
[----:B------:R-:W4:Y:S02]  /*0620*/  LDC R13, c[0x0][0x140] ;  /* 0x00005000ff0d7b82 */ /* 0x000f240000000800 */
[----:B------:R-:W-:Y:S02]  /*0630*/  LEA.HI R7, R7, R6, RZ, 0x3 ;  /* 0x0000000607077211 */ /* 0x000fe400078f18ff */
[----:B0-----:R-:W-:Y:S02]  /*0640*/  ISETP.NE.OR P0, PT, R0, RZ, !P0 ;  /* 0x000000ff0000720c */ /* 0x001fe40004705670 */
[--C-:B------:R-:W-:Y:S02]  /*0650*/  SHF.R.S32.HI R0, RZ, 0x3, R7.reuse ;  /* 0x00000003ff007819 */ /* 0x100fe40000011407 */
[----:B------:R-:W-:-:S02]  /*0660*/  SHF.R.S32.HI R7, RZ, 0x1f, R7 ;  /* 0x0000001fff077819 */ /* 0x000fc40000011407 */
[----:B-1----:R-:W-:Y:S02]  /*0670*/  I2FP.F32.U32 R9, UR8 ;  /* 0x0000000800097c45 */ /* 0x002fe40008201000 */
[----:B------:R-:W-:-:S03]  /*0680*/  LEA.HI R7, R7, R0, RZ, 0x2 ;  /* 0x0000000007077211 */ /* 0x000fc600078f10ff */
[----:B------:R-:W-:Y:S01]  /*0690*/  FMUL R9, R9, UR4 ;  /* 0x0000000409097c20 */ /* 0x000fe20008400000 */
[----:B------:R-:W-:Y:S01]  /*06a0*/  LOP3.LUT R7, R7, 0xfffffffc, RZ, 0xc0, !PT ;  /* 0xfffffffc07077812 */ /* 0x000fe200078ec0ff */
[----:B------:R-:W-:Y:S01]  /*06b0*/  VOTEU.ALL UP0, P0 ;  /* 0x00000000003f7886 */ /* 0x000fe20000000000 */
[----:B--2---:R-:W-:Y:S01]  /*06c0*/  I2FP.F32.U32 R3, R4 ;  /* 0x0000000400037245 */ /* 0x004fe20000201000 */
[----:B------:R-:W-:Y:S01]  /*06d0*/  ULDC UR4, c[0x0][0x154] ;  /* 0x0000550000047ab9 */ /* 0x000fe20000000800 */
[----:B------:R-:W-:Y:S01]  /*06e0*/  VOTEU.ALL UP1, P0 ;  /* 0x00000000003f7886 */ /* 0x000fe20000020000 */
[----:B------:R-:W0:Y:S01]  /*06f0*/  F2I.U32.TRUNC.NTZ R9, R9 ;  /* 0x0000000900097305 */ /* 0x000e22000020f000 */
[----:B------:R-:W-:Y:S01]  /*0700*/  IMAD.IADD R7, R0, 0x1, -R7 ;  /* 0x0000000100077824 */ /* 0x000fe200078e0a07 */
[----:B------:R-:W1:Y:S01]  /*0710*/  @!UP0 S2UR UR7, SR_CgaCtaId ;  /* 0x00000000000789c3 */ /* 0x000e620000008800 */
[----:B------:R-:W-:Y:S01]  /*0720*/  FMUL R12, R3, UR4 ;  /* 0x00000004030c7c20 */ /* 0x000fe20008400000 */
[----:B------:R-:W-:Y:S01]  /*0730*/  UMOV UR4, 0x20 ;  /* 0x0000002000047882 */ /* 0x000fe20000000000 */
[----:B------:R-:W-:Y:S01]  /*0740*/  IMAD R8, R8, 0x4, R7 ;  /* 0x0000000408087824 */ /* 0x000fe200078e0207 */
[----:B------:R-:W-:Y:S01]  /*0750*/  @!UP0 UMOV UR6, 0x400 ;  /* 0x0000040000068882 */ /* 0x000fe20000000000 */
[----:B------:R-:W-:-:S04]  /*0760*/  @!UP0 UIADD3 UR4, -UR4, 0x100000, URZ ;  /* 0x0010000004048890 */ /* 0x000fc8000fffe13f */
[----:B------:R-:W-:Y:S02]  /*0770*/  @!UP0 USHF.L.U32 UR5, UR4, 0xb, URZ ;  /* 0x0000000b04058899 */ /* 0x000fe4000800063f */
[----:B------:R-:W-:Y:S01]  /*0780*/  @!UP0 USHF.L.U32 UR4, UR4, 0x1, URZ ;  /* 0x0000000104048899 */ /* 0x000fe2000800063f */
[----:B----4-:R-:W-:Y:S01]  /*0790*/  ISETP.EQ.U32.AND P2, PT, R13, 0x1, PT ;  /* 0x000000010d00780c */ /* 0x010fe20003f42070 */
[----:B------:R-:W2:Y:S01]  /*07a0*/  F2I.U32.TRUNC.NTZ R12, R12 ;  /* 0x0000000c000c7305 */ /* 0x000ea2000020f000 */
[C---:B------:R-:W-:Y:S01]  /*07b0*/  LEA.HI R0, R8.reuse, R8, RZ, 0x1 ;  /* 0x0000000808007211 */ /* 0x040fe200078f08ff */
[----:B------:R-:W4:Y:S01]  /*07c0*/  LDC R7, c[0x0][0x148] ;  /* 0x00005200ff077b82 */ /* 0x000f220000000800 */
[----:B------:R-:W-:Y:S02]  /*07d0*/  IMAD.SHL.U32 R23, R8, 0x4, RZ ;  /* 0x0000000408177824 */ /* 0x000fe400078e00ff */
[----:B------:R-:W-:Y:S01]  /*07e0*/  LOP3.LUT R11, R0, 0xfffffffe, RZ, 0xc0, !PT ;  /* 0xfffffffe000b7812 */ /* 0x000fe200078ec0ff */
[----:B0-----:R-:W-:Y:S01]  /*07f0*/  IMAD.MOV R15, RZ, RZ, -R9 ;  /* 0x000000ffff0f7224 */ /* 0x001fe200078e0a09 */
[----:B------:R-:W-:-:S02]  /*0800*/  SHF.R.S32.HI R9, RZ, 0x1f, R2 ;  /* 0x0000001fff097819 */ /* 0x000fc40000011402 */
[----:B------:R-:W-:Y:S01]  /*0810*/  LOP3.LUT R23, R8, 0xc, R23, 0x78, !PT ;  /* 0x0000000c08177812 */ /* 0x000fe200078e7817 */
[----:B---3--:R-:W-:Y:S01]  /*0820*/  IMAD R3, R10, R15, UR8 ;  /* 0x000000080a037e24 */ /* 0x008fe2000f8e020f */
[----:B------:R-:W-:Y:S01]  /*0830*/  LEA.HI R9, R9, R2, RZ, 0x2 ;  /* 0x0000000209097211 */ /* 0x000fe200078f10ff */
[----:B------:R-:W-:-:S03]  /*0840*/  IMAD.IADD R0, R8, 0x1, -R11 ;  /* 0x0000000108007824 */ /* 0x000fc600078e0a0b */
[----:B------:R-:W-:Y:S01]  /*0850*/  LOP3.LUT R9, R9, 0xfffffffc, RZ, 0xc0, !PT ;  /* 0xfffffffc09097812 */ /* 0x000fe200078ec0ff */
[----:B--2---:R-:W-:Y:S01]  /*0860*/  IMAD.MOV R21, RZ, RZ, -R12 ;  /* 0x000000ffff157224 */ /* 0x004fe200078e0a0c */
[----:B------:R-:W-:Y:S01]  /*0870*/  ISETP.NE.AND P4, PT, R0, R3, PT ;  /* 0x000000030000720c */ /* 0x000fe20003f85270 */
[----:B-1----:R-:W-:Y:S02]  /*0880*/  @!UP0 ULEA UR6, UR7, UR6, 0x18 ;  /* 0x0000000607068291 */ /* 0x002fe4000f8ec03f */
[----:B------:R-:W-:Y:S01]  /*0890*/  IMAD.IADD R0, R2, 0x1, -R9 ;  /* 0x0000000102007824 */ /* 0x000fe200078e0a09 */
[----:B------:R-:W-:Y:S01]  /*08a0*/  VOTEU.ALL UP0, P0 ;  /* 0x00000000003f7886 */ /* 0x000fe20000000000 */
[----:B------:R-:W-:Y:S01]  /*08b0*/  LOP3.LUT P0, RZ, R6, 0x7, RZ, 0xc0, !PT ;  /* 0x0000000706ff7812 */ /* 0x000fe2000780c0ff */
[----:B------:R-:W-:Y:S02]  /*08c0*/  VIADD R6, R5, 0xffffffff ;  /* 0xffffffff05067836 */ /* 0x000fe40000000000 */
[----:B------:R-:W-:Y:S01]  /*08d0*/  ISETP.NE.AND P1, PT, R0, 0x3, PT ;  /* 0x000000030000780c */ /* 0x000fe20003f25270 */
[----:B----4-:R-:W-:Y:S01]  /*08e0*/  IMAD R9, R7, R21, R4 ;  /* 0x0000001507097224 */ /* 0x010fe200078e0204 */
[----:B------:R-:W-:-:S02]  /*08f0*/  ISETP.LT.U32.AND P0, PT, R23, 0x2, !P0 ;  /* 0x000000021700780c */ /* 0x000fc40004701070 */
[----:B------:R-:W-:Y:S01]  /*0900*/  ISETP.EQ.OR P1, PT, R0, RZ, !P1 ;  /* 0x000000ff0000720c */ /* 0x000fe20004f22670 */
[----:B------:R-:W0:Y:S02]  /*0910*/  FENCE.VIEW.ASYNC.S ;  /* 0x00000000000073c6 */ /* 0x000e240000000000 */
[----:B0-----:R0:W1:Y:S01]  /*0920*/  @!UP0 SYNCS.EXCH.64 URZ, [UR6+0x150], UR4 ;  /* 0x00015004063f85b2 */ /* 0x0010620008000100 */
[----:B------:R-:W-:Y:S02]  /*0930*/  @P4 LEA.HI R2, R23, R23, RZ, 0x1 ;  /* 0x0000001717024211 */ /* 0x000fe400078f08ff */
[----:B------:R-:W-:Y:S02]  /*0940*/  ISETP.EQ.AND P1, PT, R5, RZ, P1 ;  /* 0x000000ff0500720c */ /* 0x000fe40000f22270 */
[----:B------:R-:W-:Y:S02]  /*0950*/  @P4 SHF.R.S32.HI R2, RZ, 0x1, R2 ;  /* 0x00000001ff024819 */ /* 0x000fe40000011402 */
[----:B------:R-:W-:-:S02]  /*0960*/  ISETP.GE.U32.AND P6, PT, R6, 0x2, PT ;  /* 0x000000020600780c */ /* 0x000fc40003fc6070 */
[----:B------:R-:W-:Y:S02]  /*0970*/  @P4 ISETP.NE.AND P5, PT, R2, R9, PT ;  /* 0x000000090200420c */ /* 0x000fe40003fa5270 */
[----:B------:R-:W-:Y:S02]  /*0980*/  SEL R9, RZ, 0x1, !P0 ;  /* 0x00000001ff097807 */ /* 0x000fe40004000000 */
[----:B------:R-:W-:Y:S02]  /*0990*/  @P4 SEL R22, RZ, 0x1, P5 ;  /* 0x00000001ff164807 */ /* 0x000fe40002800000 */
[----:B------:R-:W-:Y:S01]  /*09a0*/  SEL R19, RZ, 0x1, !P1 ;  /* 0x00000001ff137807 */ /* 0x000fe20004800000 */
[----:B------:R0:W2:Y:S01]  /*09b0*/  @!UP1 SYNCS.EXCH.64 URZ, [UR6+0x158], UR4 ;  /* 0x00015804063f95b2 */ /* 0x0000a20008000100 */
[----:B------:R-:W-:Y:S01]  /*09c0*/  LOP3.LUT R22, R22, R9, RZ, 0xc0, !PT ;  /* 0x0000000916167212 */ /* 0x000fe200078ec0ff */
[----:B------:R-:W-:Y:S01]  /*09d0*/  NOP ;  /* 0x0000000000007918 */ /* 0x000fe20000000000 */
[----:B------:R-:W-:Y:S01]  /*09e0*/  SEL R19, R19, 0x2, P6 ;  /* 0x0000000213137807 */ /* 0x000fe20003000000 */
[----:B------:R-:W-:Y:S06]  /*09f0*/  @!P2 BRA `(.L_x_4) ;  /* 0x000000000008a947 */ /* 0x000fec0003800000 */
[----:B-12---:R-:W-:Y:S01]  /*0a00*/  UCGABAR_ARV ;  /* 0x00000000000079c7 */ /* 0x006fe20008000000 */
[----:B------:R-:W-:Y:S05]  /*0a10*/  BRA `(.L_x_5) ;  /* 0x0000000000047947 */ /* 0x000fea0003800000 */
.L_x_4:
[----:B-12---:R-:W-:Y:S01]  /*0a20*/  NOP ;  /* 0x0000000000007918 */ /* 0x006fe20000000000 */
.L_x_5:
[----:B------:R-:W1:Y:S01]  /*0a30*/  LDC R2, c[0x0][0x65c] ;  /* 0x00019700ff027b82 */ /* 0x000e620000000800 */
[----:B------:R-:W-:Y:S02]  /*0a40*/  IMAD.U32 R8, RZ, RZ, UR8 ;  /* 0x00000008ff087e24 */ /* 0x000fe4000f8e00ff */
[----:B------:R-:W-:Y:S01]  /*0a50*/  IMAD.MOV.U32 R9, RZ, RZ, RZ ;  /* 0x000000ffff097224 */ /* 0x000fe200078e00ff */
[----:B-1----:R-:W-:-:S04]  /*0a60*/  ISETP.NE.AND P1, PT, R2, 0x1, PT ;  /* 0x000000010200780c */ /* 0x002fc80003f25270 */
[----:B------:R-:W-:-:S09]  /*0a70*/  P2R R5, PR, RZ, 0x2 ;  /* 0x00000002ff057803 */ /* 0x000fd20000000000 */
[----:B------:R-:W1:Y:S01]  /*0a80*/  @P1 LDC R17, c[0x0][0x10] ;  /* 0x00000400ff111b82 */ /* 0x000e620000000800 */
[----:B------:R-:W-:Y:S02]  /*0a90*/  @P1 IMAD.MOV.U32 R5, RZ, RZ, RZ ;  /* 0x000000ffff051224 */ /* 0x000fe400078e00ff */
[----:B------:R-:W-:-:S05]  /*0aa0*/  @P1 IMAD.MOV.U32 R13, RZ, RZ, RZ ;  /* 0x000000ffff0d1224 */ /* 0x000fca00078e00ff */
[----:B------:R-:W2:Y:S01]  /*0ab0*/  @!P1 LDC R11, c[0x0][0xc] ;  /* 0x00000300ff0b9b82 */ /* 0x000ea20000000800 */
[----:B-1----:R-:W-:-:S04]  /*0ac0*/  @P1 IMAD.WIDE.U32 R16, R17, UR8, R4 ;  /* 0x0000000811101c25 */ /* 0x002fc8000f8e0004 */
[----:B------:R-:W-:Y:S02]  /*0ad0*/  @P1 IMAD.IADD R17, R17, 0x1, R13 ;  /* 0x0000000111111824 */ /* 0x000fe400078e020d */
[----:B--2---:R-:W-:-:S04]  /*0ae0*/  @!P1 IMAD.WIDE.U32 R8, R4, R11, R8 ;  /* 0x0000000b04089225 */ /* 0x004fc800078e0008 */
[----:B------:R-:W-:Y:S02]  /*0af0*/  @!P1 IMAD.MOV.U32 R16, RZ, RZ, R8 ;  /* 0x000000ffff109224 */ /* 0x000fe400078e0008 */
[----:B------:R-:W-:Y:S01]  /*0b00*/  @!P1 IMAD.MOV.U32 R17, RZ, RZ, R9 ;  /* 0x000000ffff119224 */ /* 0x000fe200078e0009 */
[----:B------:R-:W-:Y:S06]  /*0b10*/  @!P2 BRA `(.L_x_6) ;  /* 0x00000000000ca947 */ /* 0x000fec0003800000 */
[----:B------:R-:W-:Y:S01]  /*0b20*/  UCGABAR_WAIT ;  /* 0x0000000000007dc7 */ /* 0x000fe20008000000 */
[----:B------:R-:W-:Y:S01]  /*0b30*/  CCTL.IVALL ;  /* 0x00000000ff00798f */ /* 0x000fe20002000000 */
[----:B------:R-:W-:Y:S05]  /*0b40*/  BRA `(.L_x_7) ;  /* 0x0000000000047947 */ /* 0x000fea0003800000 */
.L_x_6:
[----:B------:R-:W-:Y:S06]  /*0b50*/  BAR.SYNC.DEFER_BLOCKING 0x0 ;  /* 0x0000000000007b1d */ /* 0x000fec0000010000 */
.L_x_7:
[----:B------:R-:W-:Y:S05]  /*0b60*/  @!P3 BRA `(.L_x_8) ;  /* 0x000000900084b947 */ /* 0x000fea0003800000 */
[----:B------:R-:W-:-:S13]  /*0b70*/  ISETP.GT.U32.AND P0, PT, R6, 0x1, PT ;  /* 0x000000010600780c */ /* 0x000fda0003f04070 */
[----:B0-----:R-:W-:Y:S05]  /*0b80*/  @P0 EXIT ;  /* 0x000000000000094d */ /* 0x001fea0003800000 */
[----:B------:R-:W-:Y:S01]  /*0b90*/  ULDC.64 UR4, c[0x0][0x650] ;  /* 0x0001940000047ab9 */ /* 0x000fe20000000a00 */
[----:B------:R-:W-:Y:S01]  /*0ba0*/  PRMT R0, RZ, 0x7610, R0 ;  /* 0x00007610ff007816 */ /* 0x000fe20000000000 */
[----:B------:R-:W-:Y:S01]  /*0bb0*/  IMAD.MOV.U32 R138, RZ, RZ, -0x1 ;  /* 0xffffffffff8a7424 */ /* 0x000fe200078e00ff */
[----:B------:R-:W-:Y:S01]  /*0bc0*/  ISETP.GE.U32.AND P0, PT, R16, UR4, PT ;  /* 0x0000000410007c0c */ /* 0x000fe2000bf06070 */
[----:B------:R-:W-:Y:S02]  /*0bd0*/  IMAD.MOV.U32 R141, RZ, RZ, -0x1 ;  /* 0xffffffffff8d7424 */ /* 0x000fe400078e00ff */
[----:B------:R-:W-:Y:S01]  /*0be0*/  IMAD.MOV.U32 R139, RZ, RZ, -0x1 ;  /* 0xffffffffff8b7424 */ /* 0x000fe200078e00ff */
[----:B------:R-:W-:-:S13]  /*0bf0*/  ISETP.GE.U32.AND.EX P0, PT, R17, UR5, PT, P0 ;  /* 0x0000000511007c0c */ /* 0x000fda000bf06100 */
[----:B------:R-:W-:Y:S05]  /*0c00*/  @P0 BRA `(.L_x_9) ;  /* 0x0000000400280947 */ /* 0x000fea0003800000 */
[----:B------:R-:W0:Y:S01]  /*0c10*/  LDC.64 R24, c[0x0][0x628] ;  /* 0x00018a00ff187b82 */ /* 0x000e220000000a00 */
[----:B------:R-:W-:Y:S02]  /*0c20*/  IMAD.MOV.U32 R8, RZ, RZ, R16 ;  /* 0x000000ffff087224 */ /* 0x000fe400078e0010 */
[----:B------:R-:W-:-:S05]  /*0c30*/  IMAD.MOV.U32 R9, RZ, RZ, R17 ;  /* 0x000000ffff097224 */ /* 0x000fca00078e0011 */
[----:B------:R-:W1:Y:S08]  /*0c40*/  LDC R0, c[0x0][0x630] ;  /* 0x00018c00ff007b82 */ /* 0x000e700000000800 */
[----:B------:R-:W2:Y:S01]  /*0c50*/  LDC.64 R26, c[0x0][0x620] ;  /* 0x00018800ff1a7b82 */ /* 0x000ea20000000a00 */
[----:B0-----:R-:W-:-:S04]  /*0c60*/  ISETP.NE.U32.AND P0, PT, R24, RZ, PT ;  /* 0x000000ff1800720c */ /* 0x001fc80003f05070 */
[----:B------:R-:W-:-:S13]  /*0c70*/  ISETP.NE.AND.EX P0, PT, R25, RZ, PT, P0 ;  /* 0x000000ff1900720c */ /* 0x000fda0003f05300 */
[----:B-12---:R-:W-:Y:S05]  /*0c80*/  @!P0 BRA `(.L_x_10) ;  /* 0x0000000000288947 */ /* 0x006fea0003800000 */
[----:B------:R-:W0:Y:S02]  /*0c90*/  LDC R13, c[0x0][0x634] ;  /* 0x00018d00ff0d7b82 */ /* 0x000e240000000800 */
[----:B0-----:R-:W-:-:S05]  /*0ca0*/  IADD3 R13, P0, R16, R13, RZ ;  /* 0x0000000d100d7210 */ /* 0x001fca0007f1e0ff */
[----:B------:R-:W-:-:S04]  /*0cb0*/  IMAD.X R15, RZ, RZ, R17, P0 ;  /* 0x000000ffff0f7224 */ /* 0x000fc800000e0611 */
[----:B------:R-:W-:-:S04]  /*0cc0*/  IMAD.WIDE.U32 R8, R15, R24, RZ ;  /* 0x000000180f087225 */ /* 0x000fc800078e00ff */
[----:B------:R-:W-:-:S04]  /*0cd0*/  IMAD.WIDE.U32 R10, P0, R13, R25, R8 ;  /* 0x000000190d0a7225 */ /* 0x000fc80007800008 */
[----:B------:R-:W-:-:S04]  /*0ce0*/  IMAD.WIDE.U32 R8, R13, R24, RZ ;  /* 0x000000180d087225 */ /* 0x000fc800078e00ff */
[----:B------:R-:W-:Y:S01]  /*0cf0*/  IMAD.X R13, RZ, RZ, RZ, P0 ;  /* 0x000000ffff0d7224 */ /* 0x000fe200000e06ff */
[----:B------:R-:W-:Y:S01]  /*0d00*/  IADD3 RZ, P0, R9, R10, RZ ;  /* 0x0000000a09ff7210 */ /* 0x000fe20007f1e0ff */
[----:B------:R-:W-:-:S04]  /*0d10*/  IMAD.MOV.U32 R12, RZ, RZ, R11 ;  /* 0x000000ffff0c7224 */ /* 0x000fc800078e000b */
[----:B------:R-:W-:-:S08]  /*0d20*/  IMAD.WIDE.U32.X R8, R15, R25, R12, P0 ;  /* 0x000000190f087225 */ /* 0x000fd000000e040c */
.L_x_10:
[----:B------:R-:W0:Y:S01]  /*0d30*/  LDC.64 R24, c[0x0][0x640] ;  /* 0x00019000ff187b82 */ /* 0x000e220000000a00 */
[-CC-:B------:R-:W-:Y:S01]  /*0d40*/  SHF.R.U64 R139, R8, R0.reuse, R9.reuse ;  /* 0x00000000088b7219 */ /* 0x180fe20000001209 */
[----:B------:R-:W-:Y:S01]  /*0d50*/  IMAD R30, R7, R21, R4 ;  /* 0x00000015071e7224 */ /* 0x000fe200078e0204 */
[----:B------:R-:W-:Y:S01]  /*0d60*/  SHF.R.U32.HI R0, RZ, R0, R9 ;  /* 0x00000000ff007219 */ /* 0x000fe20000011609 */
[----:B------:R-:W-:Y:S01]  /*0d70*/  IMAD.MOV.U32 R21, RZ, RZ, 0x1 ;  /* 0x00000001ff157424 */ /* 0x000fe200078e00ff */
[----:B------:R-:W-:-:S03]  /*0d80*/  IADD3 R5, P0, RZ, -R139, RZ ;  /* 0x8000008bff057210 */ /* 0x000fc60007f1e0ff */
[----:B------:R-:W1:Y:S02]  /*0d90*/  LDC R6, c[0x0][0x618] ;  /* 0x00018600ff067b82 */ /* 0x000e640000000800 */
[----:B------:R-:W-:-:S04]  /*0da0*/  IMAD.X R9, RZ, RZ, ~R0, P0 ;  /* 0x000000ffff097224 */ /* 0x000fc800000e0e00 */
[-C--:B------:R-:W-:Y:S02]  /*0db0*/  IMAD R0, R9, R26.reuse, RZ ;  /* 0x0000001a09007224 */ /* 0x080fe400078e02ff */
[----:B------:R-:W2:Y:S01]  /*0dc0*/  LDC R11, c[0x0][0x608] ;  /* 0x00018200ff0b7b82 */ /* 0x000ea20000000800 */
[----:B------:R-:W-:-:S04]  /*0dd0*/  IMAD.WIDE.U32 R8, R5, R26, R16 ;  /* 0x0000001a05087225 */ /* 0x000fc800078e0010 */
[----:B------:R-:W-:-:S03]  /*0de0*/  IMAD R5, R5, R27, R0 ;  /* 0x0000001b05057224 */ /* 0x000fc600078e0200 */
[----:B------:R-:W3:Y:S01]  /*0df0*/  LDC R12, c[0x0][0x658] ;  /* 0x00019600ff0c7b82 */ /* 0x000ee20000000800 */
[----:B0-----:R-:W-:Y:S01]  /*0e00*/  ISETP.NE.U32.AND P0, PT, R24, RZ, PT ;  /* 0x000000ff1800720c */ /* 0x001fe20003f05070 */
[----:B------:R-:W-:Y:S02]  /*0e10*/  IMAD.IADD R5, R9, 0x1, R5 ;  /* 0x0000000109057824 */ /* 0x000fe400078e0205 */
[----:B------:R-:W-:Y:S01]  /*0e20*/  IMAD.MOV.U32 R9, RZ, RZ, -0x1 ;  /* 0xffffffffff097424 */ /* 0x000fe200078e00ff */
[----:B------:R-:W-:-:S03]  /*0e30*/  ISETP.NE.AND.EX P0, PT, R25, RZ, PT, P0 ;  /* 0x000000ff1900720c */ /* 0x000fc60003f05300 */
[----:B------:R-:W0:Y:S01]  /*0e40*/  LDC R15, c[0x0][0x600] ;  /* 0x00018000ff0f7b82 */ /* 0x000e220000000800 */
[-CC-:B-1----:R-:W-:Y:S02]  /*0e50*/  SHF.R.U64 R13, R8, R6.reuse, R5.reuse ;  /* 0x00000006080d7219 */ /* 0x182fe40000001205 */
[----:B------:R-:W-:-:S05]  /*0e60*/  SHF.R.U32.HI R0, RZ, R6, R5 ;  /* 0x00000006ff007219 */ /* 0x000fca0000011605 */
[----:B------:R-:W1:Y:S01]  /*0e70*/  LDC R14, c[0x0][0x648] ;  /* 0x00019200ff0e7b82 */ /* 0x000e620000000800 */
[-CC-:B--2---:R-:W-:Y:S02]  /*0e80*/  SHF.R.U64 R27, R13, R11.reuse, R0.reuse ;  /* 0x0000000b0d1b7219 */ /* 0x184fe40000001200 */
[----:B------:R-:W-:-:S05]  /*0e90*/  SHF.R.U32.HI R5, RZ, R11, R0 ;  /* 0x0000000bff057219 */ /* 0x000fca0000011600 */
[----:B------:R-:W2:Y:S01]  /*0ea0*/  LDC R20, c[0x0][0x638] ;  /* 0x00018e00ff147b82 */ /* 0x000ea20000000800 */
[-CC-:B---3--:R-:W-:Y:S02]  /*0eb0*/  SHF.R.U64 R28, R27, R12.reuse, R5.reuse ;  /* 0x0000000c1b1c7219 */ /* 0x188fe40000001205 */
[-C--:B------:R-:W-:Y:S02]  /*0ec0*/  SHF.L.U32 R0, R9, R12.reuse, RZ ;  /* 0x0000000c09007219 */ /* 0x080fe400000006ff */
[----:B------:R-:W-:Y:S01]  /*0ed0*/  SHF.R.U32.HI R5, RZ, R12, R5 ;  /* 0x0000000cff057219 */ /* 0x000fe20000011605 */
[----:B------:R-:W-:Y:S01]  /*0ee0*/  IMAD.MOV.U32 R4, RZ, RZ, R28 ;  /* 0x000000ffff047224 */ /* 0x000fe200078e001c */
[----:B------:R-:W-:Y:S01]  /*0ef0*/  LOP3.LUT R10, RZ, R0, RZ, 0x33, !PT ;  /* 0x00000000ff0a7212 */ /* 0x000fe200078e33ff */
[----:B------:R-:W3:Y:S01]  /*0f00*/  LDC R26, c[0x0][0x610] ;  /* 0x00018400ff1a7b82 */ /* 0x000ee20000000800 */
[----:B------:R-:W-:Y:S05]  /*0f10*/  @!P0 BRA `(.L_x_11) ;  /* 0x0000000000288947 */ /* 0x000fea0003800000 */
[----:B------:R-:W4:Y:S02]  /*0f20*/  LDC R9, c[0x0][0x64c] ;  /* 0x00019300ff097b82 */ /* 0x000f240000000800 */
[----:B----4-:R-:W-:-:S05]  /*0f30*/  IADD3 R9, P0, R28, R9, RZ ;  /* 0x000000091c097210 */ /* 0x010fca0007f1e0ff */
        /* <DEDUP_REMOVED lines=8> */
.L_x_11:
[----:B-1----:R-:W-:Y:S01]  /*0fc0*/  SHF.R.U64 R4, R4, R14, R5 ;  /* 0x0000000e04047219 */ /* 0x002fe20000001205 */
[----:B0-----:R-:W-:Y:S01]  /*0fd0*/  VIADD R6, R15, 0xffffffff ;  /* 0xffffffff0f067836 */ /* 0x001fe20000000000 */
[----:B------:R-:W-:Y:S02]  /*0fe0*/  SHF.L.U32 R0, R21, R12, RZ ;  /* 0x0000000c15007219 */ /* 0x000fe400000006ff */
[----:B------:R-:W-:Y:S01]  /*0ff0*/  LOP3.LUT R5, R27, R10, RZ, 0xc0, !PT ;  /* 0x0000000a1b057212 */ /* 0x000fe200078ec0ff */
[----:B------:R-:W-:Y:S01]  /*1000*/  IMAD.MOV R7, RZ, RZ, -R4 ;  /* 0x000000ffff077224 */ /* 0x000fe200078e0a04 */
[----:B------:R-:W-:Y:S02]  /*1010*/  SEL R3, R3, R30, !P1 ;  /* 0x0000001e03037207 */ /* 0x000fe40004800000 */
[----:B------:R-:W-:Y:S01]  /*1020*/  LOP3.LUT R6, R13, R6, RZ, 0xc0, !PT ;  /* 0x000000060d067212 */ /* 0x000fe200078ec0ff */
[----:B------:R-:W-:Y:S02]  /*1030*/  IMAD R4, R0, R4, R5 ;  /* 0x0000000400047224 */ /* 0x000fe400078e0205 */
[----:B--2---:R-:W-:-:S02]  /*1040*/  IMAD R0, R7, R20, R28 ;  /* 0x0000001407007224 */ /* 0x004fc400078e021c */
[----:B---3--:R-:W-:Y:S02]  /*1050*/  IMAD R3, R4, R26, R3 ;  /* 0x0000001a04037224 */ /* 0x008fe400078e0203 */
[----:B------:R-:W-:Y:S02]  /*1060*/  IMAD R138, R0, R15, R6 ;  /* 0x0000000f008a7224 */ /* 0x000fe400078e0206 */
[----:B------:R-:W-:-:S03]  /*1070*/  IMAD.MOV.U32 R4, RZ, RZ, 0x1 ;  /* 0x00000001ff047424 */ /* 0x000fc600078e00ff */
[----:B------:R-:W-:Y:S02]  /*1080*/  SEL R141, R138, R3, !P1 ;  /* 0x000000038a8d7207 */ /* 0x000fe40004800000 */
[----:B------:R-:W-:Y:S02]  /*1090*/  PRMT R0, R4, 0x7610, R0 ;  /* 0x0000761004007816 */ /* 0x000fe40000000000 */
[----:B------:R-:W-:-:S07]  /*10a0*/  SEL R138, R3, R138, !P1 ;  /* 0x0000008a038a7207 */ /* 0x000fce0004800000 */
.L_x_9:
[----:B------:R-:W-:-:S08]  /*10b0*/  NOP ;  /* 0x0000000000007918 */ /* 0x000fd00000000000 */
[----:B------:R-:W0:Y:S02]  /*10c0*/  USETMAXREG.TRY_ALLOC.CTAPOOL UP0, 0xe8 ;  /* 0x000000e8000079c8 */ /* 0x000e240008000600 */
[----:B0-----:R-:W-:-:S13]  /*10d0*/  PLOP3.LUT P0, PT, PT, PT, UP0, 0x80, 0x0 ;  /* 0x000000000000781c */ /* 0x001fda0003f0f008 */
[----:B------:R-:W-:Y:S05]  /*10e0*/  @!P0 BRA `(.L_x_9) ;  /* 0xfffffffc00f08947 */ /* 0x000fea000383ffff */
[----:B------:R-:W-:Y:S01]  /*10f0*/  ULDC.64 UR4, c[0x0][0x598] ;  /* 0x0001660000047ab9 */ /* 0x000fe20000000a00 */
[----:B------:R-:W-:Y:S01]  /*1100*/  ULDC.64 UR36, c[0x0][0x208] ;  /* 0x0000820000247ab9 */ /* 0x000fe20000000a00 */
[----:B------:R-:W-:-:S04]  /*1110*/  ISETP.NE.U32.AND P0, PT, RZ, UR4, PT ;  /* 0x00000004ff007c0c */ /* 0x000fc8000bf05070 */
[----:B------:R-:W-:-:S13]  /*1120*/  ISETP.NE.AND.EX P0, PT, RZ, UR5, PT, P0 ;  /* 0x00000005ff007c0c */ /* 0x000fda000bf05300 */
[----:B------:R-:W-:Y:S05]  /*1130*/  @!P0 BRA `(.L_x_12) ;  /* 0x00000000001c8947 */ /* 0x000fea0003800000 */
[----:B------:R-:W0:Y:S02]  /*1140*/  LDC.64 R4, c[0x0][0x598] ;  /* 0x00016600ff047b82 */ /* 0x000e240000000a00 */
[----:B0-----:R-:W2:Y:S02]  /*1150*/  LDG.E.64 R4, desc[UR36][R4.64] ;  /* 0x0000002404047981 */ /* 0x001ea4000c1e1b00 */
[----:B--2---:R-:W-:-:S04]  /*1160*/  ISETP.NE.U32.AND P0, PT, R4, RZ, PT ;  /* 0x000000ff0400720c */ /* 0x004fc80003f05070 */
[----:B------:R-:W-:-:S13]  /*1170*/  ISETP.NE.AND.EX P0, PT, R5, RZ, PT, P0 ;  /* 0x000000ff0500720c */ /* 0x000fda0003f05300 */
[----:B------:R-:W-:Y:S05]  /*1180*/  @!P0 BRA `(.L_x_12) ;  /* 0x0000000000088947 */ /* 0x000fea0003800000 */
[----:B------:R0:W5:Y:S01]  /*1190*/  LD.E R136, desc[UR36][R4.64] ;  /* 0x0000002404887980 */ /* 0x000162000c101900 */
[----:B------:R-:W-:Y:S05]  /*11a0*/  BRA `(.L_x_13) ;  /* 0x0000000000247947 */ /* 0x000fea0003800000 */
.L_x_12:
[----:B------:R-:W-:Y:S02]  /*11b0*/  ULDC.64 UR4, c[0x0][0x588] ;  /* 0x0001620000047ab9 */ /* 0x000fe40000000a00 */
[----:B------:R-:W-:-:S04]  /*11c0*/  ISETP.NE.U32.AND P0, PT, RZ, UR4, PT ;  /* 0x00000004ff007c0c */ /* 0x000fc8000bf05070 */
[----:B------:R-:W-:-:S13]  /*11d0*/  ISETP.NE.AND.EX P0, PT, RZ, UR5, PT, P0 ;  /* 0x00000005ff007c0c */ /* 0x000fda000bf05300 */
[----:B------:R-:W-:Y:S05]  /*11e0*/  @!P0 BRA `(.L_x_14) ;  /* 0x00000000000c8947 */ /* 0x000fea0003800000 */
[----:B------:R-:W0:Y:S02]  /*11f0*/  LDC.64 R136, c[0x0][0x588] ;  /* 0x00016200ff887b82 */ /* 0x000e240000000a00 */
[----:B0-----:R1:W5:Y:S01]  /*1200*/  LDG.E R136, desc[UR36][R136.64] ;  /* 0x0000002488887981 */ /* 0x001362000c1e1900 */
[----:B------:R-:W-:Y:S05]  /*1210*/  BRA `(.L_x_13) ;  /* 0x0000000000087947 */ /* 0x000fea0003800000 */
.L_x_14:
[----:B------:R-:W-:Y:S02]  /*1220*/  ULDC UR4, c[0x0][0x580] ;  /* 0x0001600000047ab9 */ /* 0x000fe40000000800 */
[----:B------:R-:W-:-:S07]  /*1230*/  IMAD.U32 R136, RZ, RZ, UR4 ;  /* 0x00000004ff887e24 */ /* 0x000fce000f8e00ff */
.L_x_13:
[----:B------:R-:W-:Y:S02]  /*1240*/  ULDC.64 UR4, c[0x0][0x5a0] ;  /* 0x0001680000047ab9 */ /* 0x000fe40000000a00 */
[----:B------:R-:W-:-:S04]  /*1250*/  ISETP.NE.U32.AND P0, PT, RZ, UR4, PT ;  /* 0x00000004ff007c0c */ /* 0x000fc8000bf05070 */
[----:B------:R-:W-:-:S13]  /*1260*/  ISETP.NE.AND.EX P0, PT, RZ, UR5, PT, P0 ;  /* 0x00000005ff007c0c */ /* 0x000fda000bf05300 */
[----:B------:R-:W-:Y:S05]  /*1270*/  @!P0 BRA `(.L_x_15) ;  /* 0x00000000001c8947 */ /* 0x000fea0003800000 */
[----:B0-----:R-:W0:Y:S02]  /*1280*/  LDC.64 R4, c[0x0][0x5a0] ;  /* 0x00016800ff047b82 */ /* 0x001e240000000a00 */
[----:B0-----:R-:W2:Y:S02]  /*1290*/  LDG.E.64 R4, desc[UR36][R4.64] ;  /* 0x0000002404047981 */ /* 0x001ea4000c1e1b00 */
[----:B--2---:R-:W-:-:S04]  /*12a0*/  ISETP.NE.U32.AND P0, PT, R4, RZ, PT ;  /* 0x000000ff0400720c */ /* 0x004fc80003f05070 */
[----:B------:R-:W-:-:S13]  /*12b0*/  ISETP.NE.AND.EX P0, PT, R5, RZ, PT, P0 ;  /* 0x000000ff0500720c */ /* 0x000fda0003f05300 */
[----:B------:R-:W-:Y:S05]  /*12c0*/  @!P0 BRA `(.L_x_15) ;  /* 0x0000000000088947 */ /* 0x000fea0003800000 */
[----:B-1----:R0:W5:Y:S01]  /*12d0*/  LD.E R137, desc[UR36][R4.64] ;  /* 0x0000002404897980 */ /* 0x002162000c101900 */
[----:B------:R-:W-:Y:S05]  /*12e0*/  BRA `(.L_x_16) ;  /* 0x0000000000247947 */ /* 0x000fea0003800000 */
.L_x_15:
[----:B------:R-:W-:Y:S02]  /*12f0*/  ULDC.64 UR4, c[0x0][0x590] ;  /* 0x0001640000047ab9 */ /* 0x000fe40000000a00 */
[----:B------:R-:W-:-:S04]  /*1300*/  ISETP.NE.U32.AND P0, PT, RZ, UR4, PT ;  /* 0x00000004ff007c0c */ /* 0x000fc8000bf05070 */
[----:B------:R-:W-:-:S13]  /*1310*/  ISETP.NE.AND.EX P0, PT, RZ, UR5, PT, P0 ;  /* 0x00000005ff007c0c */ /* 0x000fda000bf05300 */
[----:B------:R-:W-:Y:S05]  /*1320*/  @!P0 BRA `(.L_x_17) ;  /* 0x00000000000c8947 */ /* 0x000fea0003800000 */
[----:B0-----:R-:W1:Y:S02]  /*1330*/  LDC.64 R4, c[0x0][0x590] ;  /* 0x00016400ff047b82 */ /* 0x001e640000000a00 */
[----:B-1----:R1:W5:Y:S01]  /*1340*/  LDG.E R137, desc[UR36][R4.64] ;  /* 0x0000002404897981 */ /* 0x002362000c1e1900 */
[----:B------:R-:W-:Y:S05]  /*1350*/  BRA `(.L_x_16) ;  /* 0x0000000000087947 */ /* 0x000fea0003800000 */
.L_x_17:
[----:B------:R-:W-:Y:S02]  /*1360*/  ULDC UR4, c[0x0][0x584] ;  /* 0x0001610000047ab9 */ /* 0x000fe40000000800 */
[----:B-1----:R-:W-:-:S07]  /*1370*/  IMAD.U32 R137, RZ, RZ, UR4 ;  /* 0x00000004ff897e24 */ /* 0x002fce000f8e00ff */
.L_x_16:
[----:B------:R-:W-:-:S13]  /*1380*/  LOP3.LUT P0, RZ, R0, 0xff, RZ, 0xc0, !PT ;  /* 0x000000ff00ff7812 */ /* 0x000fda000780c0ff */
[----:B------:R-:W-:Y:S05]  /*1390*/  @!P0 EXIT ;  /* 0x000000000000894d */ /* 0x000fea0003800000 */
[----:B------:R-:W-:Y:S01]  /*13a0*/  ULDC UR4, c[0x0][0x28c] ;  /* 0x0000a30000047ab9 */ /* 0x000fe20000000800 */
[----:B------:R-:W-:Y:S01]  /*13b0*/  LOP3.LUT R140, R19, 0x1, RZ, 0xfc, !PT ;  /* 0x00000001138c7812 */ /* 0x000fe200078efcff */
[----:B------:R-:W-:Y:S01]  /*13c0*/  UIADD3 UR4, UR4, 0xf, URZ ;  /* 0x0000000f04047890 */ /* 0x000fe2000fffe03f */
[----:B------:R-:W-:Y:S01]  /*13d0*/  UMOV UR38, URZ ;  /* 0x0000003f00267c82 */ /* 0x000fe20008000000 */
[----:B------:R-:W-:Y:S02]  /*13e0*/  UMOV UR39, URZ ;  /* 0x0000003f00277c82 */ /* 0x000fe40008000000 */
[----:B------:R-:W-:-:S04]  /*13f0*/  USHF.R.S32.HI UR5, URZ, 0x1f, UR4 ;  /* 0x0000001f3f057899 */ /* 0x000fc80008011404 */
[----:B------:R-:W-:-:S04]  /*1400*/  ULEA.HI UR5, UR5, UR4, URZ, 0x4 ;  /* 0x0000000405057291 */ /* 0x000fc8000f8f203f */
[----:B------:R-:W-:-:S12]  /*1410*/  USHF.R.S32.HI UR40, URZ, 0x4, UR5 ;  /* 0x000000043f287899 */ /* 0x000fd80008011405 */
.L_x_259:
[----:B------:R-:W-:Y:S01]  /*1420*/  LOP3.LUT R0, R18, 0x80, RZ, 0xc0, !PT ;  /* 0x0000008012007812 */ /* 0x000fe200078ec0ff */
[----:B--2---:R-:W2:Y:S01]  /*1430*/  S2UR UR6, SR_CgaCtaId ;  /* 0x00000000000679c3 */ /* 0x004ea20000008800 */
[----:B------:R-:W-:Y:S02]  /*1440*/  UMOV UR41, 0x400 ;  /* 0x0000040000297882 */ /* 0x000fe40000000000 */
[----:B------:R-:W-:-:S06]  /*1450*/  SHF.R.U32.HI R0, RZ, 0x7, R0 ;  /* 0x00000007ff007819 */ /* 0x000fcc0000011600 */
[----:B---3--:R-:W3:Y:S01]  /*1460*/  SHFL.IDX PT, R0, R0, RZ, 0x1f ;  /* 0x00001fff00007589 */ /* 0x008ee200000e0000 */
[----:B--2---:R-:W-:Y:S01]  /*1470*/  ULEA UR41, UR6, UR41, 0x18 ;  /* 0x0000002906297291 */ /* 0x004fe2000f8ec03f */
[----:B---3--:R-:W-:-:S13]  /*1480*/  R2UR UR4, R0 ;  /* 0x00000000000472ca */ /* 0x008fda00000e0000 */
[----:B------:R-:W-:-:S04]  /*1490*/  ULEA.HI UR5, UR4, UR4, URZ, 0x1 ;  /* 0x0000000404057291 */ /* 0x000fc8000f8f083f */
[----:B------:R-:W-:-:S04]  /*14a0*/  ULOP3.LUT UR5, UR5, 0x1ffffe, URZ, 0xc0, !UPT ;  /* 0x001ffffe05057892 */ /* 0x000fc8000f8ec03f */
[----:B------:R-:W-:-:S03]  /*14b0*/  UIADD3 UR5, UR4, -UR5, URZ ;  /* 0x8000000504057290 */ /* 0x000fc6000fffe03f */
[----:B------:R-:W-:Y:S01]  /*14c0*/  ULDC UR4, c[0x0][0x28c] ;  /* 0x0000a30000047ab9 */ /* 0x000fe20000000800 */
[----:B------:R-:W-:Y:S01]  /*14d0*/  ULEA UR5, UR5, UR41, 0xb ;  /* 0x0000002905057291 */ /* 0x000fe2000f8e583f */
[----:B------:R-:W-:-:S03]  /*14e0*/  ISETP.LT.AND P0, PT, RZ, UR4, PT ;  /* 0x00000004ff007c0c */ /* 0x000fc6000bf01270 */
[----:B------:R-:W-:-:S04]  /*14f0*/  UIADD3 UR5, UR5, 0x200, URZ ;  /* 0x0000020005057890 */ /* 0x000fc8000fffe03f */
[----:B------:R-:W-:-:S04]  /*1500*/  USHF.R.U32.HI UR5, URZ, 0x4, UR5 ;  /* 0x000000043f057899 */ /* 0x000fc80008011605 */
[----:B------:R-:W-:Y:S02]  /*1510*/  ULOP3.LUT UR42, UR5, 0x3fff, URZ, 0xc0, !UPT ;  /* 0x00003fff052a7892 */ /* 0x000fe4000f8ec03f */
[----:B-1--4-:R-:W-:Y:S10]  /*1520*/  @P0 BRA `(.L_x_18) ;  /* 0x0000000000400947 */ /* 0x012ff40003800000 */
[----:B------:R-:W-:Y:S01]  /*1530*/  MOV R0, 0x0 ;  /* 0x0000000000007802 */ /* 0x000fe20000000f00 */
[----:B------:R-:W-:Y:S01]  /*1540*/  ULDC.64 UR4, c[0x4][0x68] ;  /* 0x01001a0000047ab9 */ /* 0x000fe20000000a00 */
[----:B------:R-:W-:Y:S01]  /*1550*/  ULDC.64 UR6, c[0x4][0x8] ;  /* 0x0100020000067ab9 */ /* 0x000fe20000000a00 */
[----:B01----:R-:W-:Y:S01]  /*1560*/  IMAD.U32 R4, RZ, RZ, UR4 ;  /* 0x00000004ff047e24 */ /* 0x003fe2000f8e00ff */
[----:B------:R0:W1:Y:S01]  /*1570*/  LDC.64 R14, c[0x4][R0] ;  /* 0x01000000000e7b82 */ /* 0x0000620000000a00 */
[----:B------:R-:W-:Y:S01]  /*1580*/  IMAD.U32 R5, RZ, RZ, UR5 ;  /* 0x00000005ff057e24 */ /* 0x000fe2000f8e00ff */
[----:B------:R-:W-:Y:S01]  /*1590*/  ULDC.64 UR4, c[0x4][0x70] ;  /* 0x01001c0000047ab9 */ /* 0x000fe20000000a00 */
[----:B------:R-:W-:Y:S02]  /*15a0*/  IMAD.U32 R10, RZ, RZ, UR6 ;  /* 0x00000006ff0a7e24 */ /* 0x000fe4000f8e00ff */
[----:B------:R-:W-:Y:S02]  /*15b0*/  IMAD.U32 R6, RZ, RZ, UR4 ;  /* 0x00000004ff067e24 */ /* 0x000fe4000f8e00ff */
[----:B------:R-:W-:-:S02]  /*15c0*/  IMAD.U32 R7, RZ, RZ, UR5 ;  /* 0x00000005ff077e24 */ /* 0x000fc4000f8e00ff */
[----:B------:R-:W-:Y:S02]  /*15d0*/  IMAD.U32 R11, RZ, RZ, UR7 ;  /* 0x00000007ff0b7e24 */ /* 0x000fe4000f8e00ff */
[----:B------:R-:W-:Y:S02]  /*15e0*/  IMAD.MOV.U32 R8, RZ, RZ, 0x1e1 ;  /* 0x000001e1ff087424 */ /* 0x000fe400078e00ff */
[----:B------:R-:W-:Y:S02]  /*15f0*/  IMAD.MOV.U32 R12, RZ, RZ, 0x1 ;  /* 0x00000001ff0c7424 */ /* 0x000fe400078e00ff */
[----:B0-----:R-:W-:-:S07]  /*1600*/  IMAD.MOV.U32 R13, RZ, RZ, RZ ;  /* 0x000000ffff0d7224 */ /* 0x001fce00078e00ff */
[----:B------:R-:W-:-:S07]  /*1610*/  LEPC R20, `(.L_x_18) ;  /* 0x000000001014794e */ /* 0x000fce0000000000 */
[----:B-1---5:R-:W-:Y:S05]  /*1620*/  CALL.ABS.NOINC R14 ;  /* 0x000000000e007343 */ /* 0x022fea0003c00000 */
.L_x_18:
[----:B------:R-:W-:-:S13]  /*1630*/  ISETP.NE.AND P0, PT, R140, 0x3, PT ;  /* 0x000000038c00780c */ /* 0x000fda0003f05270 */
[----:B------:R-:W-:Y:S05]  /*1640*/  @!P0 BRA `(.L_x_19) ;  /* 0x0000000000048947 */ /* 0x000fea0003800000 */
[----:B------:R-:W-:Y:S01]  /*1650*/  BPT.TRAP 0x1 ;  /* 0x000000040000795c */ /* 0x000fe20000300000 */
.L_x_19:
[----:B------:R-:W-:Y:S02]  /*1660*/  IMAD.U32 R3, RZ, RZ, UR39 ;  /* 0x00000027ff037e24 */ /* 0x000fe4000f8e00ff */
[----:B------:R-:W-:-:S03]  /*1670*/  IMAD.U32 R0, RZ, RZ, UR38 ;  /* 0x00000026ff007e24 */ /* 0x000fc6000f8e00ff */
[----:B------:R-:W-:Y:S02]  /*1680*/  LEA R3, R3, UR41, 0x3 ;  /* 0x0000002903037c11 */ /* 0x000fe4000f8e18ff */
[----:B------:R-:W-:-:S04]  /*1690*/  SHF.L.U32 R0, R0, 0x1f, RZ ;  /* 0x0000001f00007819 */ /* 0x000fc800000006ff */
[----:B------:R2:W3:Y:S01]  /*16a0*/  SYNCS.PHASECHK.TRANS64.TRYWAIT P1, [R3+URZ], R0 ;  /* 0x00000000030075a7 */ /* 0x0004e2000802017f */
[----:B------:R-:W-:Y:S05]  /*16b0*/  @!P0 BRA `(.L_x_20) ;  /* 0x0000000000048947 */ /* 0x000fea0003800000 */
[----:B------:R-:W-:Y:S01]  /*16c0*/  BPT.TRAP 0x1 ;  /* 0x000000040000795c */ /* 0x000fe20000300000 */
.L_x_20:
[----:B---3--:R-:W-:Y:S05]  /*16d0*/  @P1 BRA `(.L_x_21) ;  /* 0x0000000000081947 */ /* 0x008fea0003800000 */
[----:B------:R-:W3:Y:S02]  /*16e0*/  SYNCS.PHASECHK.TRANS64.TRYWAIT P1, [R3+URZ], R0 ;  /* 0x00000000030075a7 */ /* 0x000ee4000802017f */
[----:B---3--:R-:W-:Y:S05]  /*16f0*/  @!P1 BRA `(.L_x_22) ;  /* 0x000000a400449947 */ /* 0x008fea0003800000 */
.L_x_21:
[----:B------:R-:W-:-:S04]  /*1700*/  UISETP.LT.AND UP0, UPT, UR40, 0x1, UPT ;  /* 0x000000012800788c */ /* 0x000fc8000bf01270 */
[----:B------:R-:W-:-:S06]  /*1710*/  USEL UR4, UR40, 0x1, UP0 ;  /* 0x0000000128047887 */ /* 0x000fcc0008000000 */
[----:B--23--:R-:W-:Y:S01]  /*1720*/  IMAD.U32 R0, RZ, RZ, UR4 ;  /* 0x00000004ff007e24 */ /* 0x00cfe2000f8e00ff */
[----:B------:R-:W-:Y:S05]  /*1730*/  WARPSYNC.ALL ;  /* 0x0000000000007948 */ /* 0x000fea0003800000 */
[----:B------:R-:W-:-:S04]  /*1740*/  IADD3 R0, -R0, UR40, RZ ;  /* 0x0000002800007c10 */ /* 0x000fc8000fffe1ff */
[----:B------:R-:W-:Y:S01]  /*1750*/  ISETP.GE.AND P1, PT, R0, 0x1, PT ;  /* 0x000000010000780c */ /* 0x000fe20003f26270 */
[----:B------:R-:W-:Y:S01]  /*1760*/  UIADD3 UR5, UR41, 0x14200, URZ ;  /* 0x0001420029057890 */ /* 0x000fe2000fffe03f */
[----:B------:R-:W-:Y:S01]  /*1770*/  WARPGROUP.ARRIVE ;  /* 0x00000000000079c5 */ /* 0x000fe20000000000 */
[----:B------:R-:W-:Y:S02]  /*1780*/  ULOP3.LUT UR4, UR42, 0x10000, URZ, 0xfc, !UPT ;  /* 0x000100002a047892 */ /* 0x000fe4000f8efc3f */
[----:B------:R-:W-:Y:S02]  /*1790*/  USHF.R.U32.HI UR5, URZ, 0x4, UR5 ;  /* 0x000000043f057899 */ /* 0x000fe40008011605 */
[----:B------:R-:W-:Y:S02]  /*17a0*/  ULEA UR8, UR39, UR4, 0x8 ;  /* 0x0000000427087291 */ /* 0x000fe4000f8e403f */
[----:B------:R-:W-:Y:S01]  /*17b0*/  ULOP3.LUT UR5, UR5, 0x3fff, URZ, 0xc0, !UPT ;  /* 0x00003fff05057892 */ /* 0x000fe2000f8ec03f */
[----:B------:R-:W-:Y:S01]  /*17c0*/  UMOV UR9, 0xc0000010 ;  /* 0xc000001000097882 */ /* 0x000fe20000000000 */
[----:B------:R-:W-:-:S02]  /*17d0*/  UMOV UR11, 0xc0000010 ;  /* 0xc0000010000b7882 */ /* 0x000fc40000000000 */
[----:B------:R-:W-:Y:S01]  /*17e0*/  ULOP3.LUT UR5, UR5, 0x10000, URZ, 0xfc, !UPT ;  /* 0x0001000005057892 */ /* 0x000fe2000f8efc3f */
[----:B------:R-:W-:Y:S01]  /*17f0*/  UMOV UR16, UR8 ;  /* 0x0000000800107c82 */ /* 0x000fe20008000000 */
[----:B------:R-:W-:Y:S02]  /*1800*/  UMOV UR17, UR9 ;  /* 0x0000000900117c82 */ /* 0x000fe40008000000 */
[----:B------:R-:W-:Y:S01]  /*1810*/  UIMAD UR10, UR39, 0x1c0, UR5 ;  /* 0x000001c0270a78a4 */ /* 0x000fe2000f8e0205 */
[----:B------:R-:W-:Y:S01]  /*1820*/  UMOV UR19, 0xc0000010 ;  /* 0xc000001000137882 */ /* 0x000fe20000000000 */
[----:B------:R-:W-:Y:S02]  /*1830*/  UMOV UR20, UR8 ;  /* 0x0000000800147c82 */ /* 0x000fe40008000000 */
[----:B------:R-:W-:Y:S02]  /*1840*/  UIADD3 UR18, UR10, 0x40, URZ ;  /* 0x000000400a127890 */ /* 0x000fe4000fffe03f */
[----:B------:R-:W-:Y:S01]  /*1850*/  UIADD3 UR22, UR10, 0x80, URZ ;  /* 0x000000800a167890 */ /* 0x000fe2000fffe03f */
[----:B------:R-:W-:-:S02]  /*1860*/  UMOV UR21, UR9 ;  /* 0x0000000900157c82 */ /* 0x000fc40008000000 */
[----:B------:R-:W-:Y:S01]  /*1870*/  HGMMA.64x32x16.F32.BF16 R120, gdesc[UR8], RZ, !UPT, gsb0 ;  /* 0x00600000087879f0 */ /* 0x000fe2000c0018ff */
[----:B------:R-:W-:Y:S01]  /*1880*/  UMOV UR23, 0xc0000010 ;  /* 0xc000001000177882 */ /* 0x000fe20000000000 */
[----:B------:R-:W-:Y:S01]  /*1890*/  UIADD3 UR14, UR10, 0xc0, URZ ;  /* 0x000000c00a0e7890 */ /* 0x000fe2000fffe03f */
[----:B------:R-:W-:Y:S01]  /*18a0*/  UMOV UR12, UR8 ;  /* 0x00000008000c7c82 */ /* 0x000fe20008000000 */
[----:B------:R-:W-:Y:S01]  /*18b0*/  UMOV UR13, UR9 ;  /* 0x00000009000d7c82 */ /* 0x000fe20008000000 */
[----:B------:R-:W-:Y:S01]  /*18c0*/  UMOV UR15, 0xc0000010 ;  /* 0xc0000010000f7882 */ /* 0x000fe20000000000 */
[----:B------:R-:W-:Y:S02]  /*18d0*/  UIADD3 UR6, UR10, 0x100, URZ ;  /* 0x000001000a067890 */ /* 0x000fe4000fffe03f */
[----:B------:R-:W-:Y:S01]  /*18e0*/  UIADD3 UR7, UR10, 0x140, URZ ;  /* 0x000001400a077890 */ /* 0x000fe2000fffe03f */
[----:B------:R-:W-:Y:S01]  /*18f0*/  UMOV UR11, 0xc0000010 ;  /* 0xc0000010000b7882 */ /* 0x000fe20000000000 */
[----:B------:R-:W-:-:S02]  /*1900*/  WARPGROUP.DEPBAR.LE gsb0, 0x0 ;  /* 0x00008000000079c5 */ /* 0x000fc40000010000 */
[----:B------:R-:W-:-:S06]  /*1910*/  WARPGROUP.ARRIVE ;  /* 0x00000000000079c5 */ /* 0x000fcc0000000000 */
[----:B------:R-:W-:Y:S03]  /*1920*/  HGMMA.64x32x16.F32.BF16 R104, gdesc[UR16], RZ, !UPT, gsb0 ;  /* 0x00600000106879f0 */ /* 0x000fe6000c0018ff */
[----:B------:R-:W-:Y:S02]  /*1930*/  WARPGROUP.DEPBAR.LE gsb0, 0x0 ;  /* 0x00008000000079c5 */ /* 0x000fe40000010000 */
[----:B------:R-:W-:-:S06]  /*1940*/  WARPGROUP.ARRIVE ;  /* 0x00000000000079c5 */ /* 0x000fcc0000000000 */
[----:B------:R-:W-:Y:S03]  /*1950*/  HGMMA.64x32x16.F32.BF16 R88, gdesc[UR20], RZ, !UPT, gsb0 ;  /* 0x00600000145879f0 */ /* 0x000fe6000c0018ff */
[----:B------:R-:W-:Y:S02]  /*1960*/  WARPGROUP.DEPBAR.LE gsb0, 0x0 ;  /* 0x00008000000079c5 */ /* 0x000fe40000010000 */
[----:B------:R-:W-:-:S06]  /*1970*/  WARPGROUP.ARRIVE ;  /* 0x00000000000079c5 */ /* 0x000fcc0000000000 */
[----:B------:R-:W-:Y:S01]  /*1980*/  HGMMA.64x32x16.F32.BF16 R72, gdesc[UR12], RZ, !UPT, gsb0 ;  /* 0x006000000c4879f0 */ /* 0x000fe2000c0018ff */
[----:B------:R-:W-:-:S03]  /*1990*/  UIADD3 UR12, UR10, 0x180, URZ ;  /* 0x000001800a0c7890 */ /* 0x000fc6000fffe03f */
[----:B------:R-:W-:Y:S01]  /*19a0*/  UMOV UR10, UR6 ;  /* 0x00000006000a7c82 */ /* 0x000fe20008000000 */
[----:B------:R-:W-:Y:S02]  /*19b0*/  WARPGROUP.DEPBAR.LE gsb0, 0x0 ;  /* 0x00008000000079c5 */ /* 0x000fe40000010000 */
[----:B------:R-:W-:-:S06]  /*19c0*/  WARPGROUP.ARRIVE ;  /* 0x00000000000079c5 */ /* 0x000fcc0000000000 */
[----:B------:R-:W-:Y:S01]  /*19d0*/  HGMMA.64x32x16.F32.BF16 R56, gdesc[UR8], RZ, !UPT, gsb0 ;  /* 0x00600000083879f0 */ /* 0x000fe2000c0018ff */
[----:B------:R-:W-:Y:S01]  /*19e0*/  UMOV UR10, UR7 ;  /* 0x00000007000a7c82 */ /* 0x000fe20008000000 */
[----:B------:R-:W-:Y:S01]  /*19f0*/  UMOV UR11, 0xc0000010 ;  /* 0xc0000010000b7882 */ /* 0x000fe20000000000 */
[----:B------:R-:W-:Y:S02]  /*1a00*/  WARPGROUP.DEPBAR.LE gsb0, 0x0 ;  /* 0x00008000000079c5 */ /* 0x000fe40000010000 */
[----:B------:R-:W-:-:S06]  /*1a10*/  WARPGROUP.ARRIVE ;  /* 0x00000000000079c5 */ /* 0x000fcc0000000000 */
[----:B------:R-:W-:Y:S01]  /*1a20*/  HGMMA.64x32x16.F32.BF16 R40, gdesc[UR8], RZ, !UPT, gsb0 ;  /* 0x00600000082879f0 */ /* 0x000fe2000c0018ff */
[----:B------:R-:W-:Y:S01]  /*1a30*/  UMOV UR10, UR12 ;  /* 0x0000000c000a7c82 */ /* 0x000fe20008000000 */
[----:B------:R-:W-:Y:S01]  /*1a40*/  UMOV UR11, 0xc0000010 ;  /* 0xc0000010000b7882 */ /* 0x000fe20000000000 */
[----:B------:R-:W-:Y:S02]  /*1a50*/  WARPGROUP.DEPBAR.LE gsb0, 0x0 ;  /* 0x00008000000079c5 */ /* 0x000fe40000010000 */
[----:B------:R-:W-:-:S06]  /*1a60*/  WARPGROUP.ARRIVE ;  /* 0x00000000000079c5 */ /* 0x000fcc0000000000 */
[----:B------:R-:W-:Y:S03]  /*1a70*/  HGMMA.64x32x16.F32.BF16 R24, gdesc[UR8], RZ, !UPT, gsb0 ;  /* 0x00600000081879f0 */ /* 0x000fe6000c0018ff */
[----:B------:R-:W-:Y:S02]  /*1a80*/  WARPGROUP.DEPBAR.LE gsb0, 0x0 ;  /* 0x00008000000079c5 */ /* 0x000fe40000010000 */
[----:B------:R-:W-:Y:S05]  /*1a90*/  @!P1 BRA `(.L_x_23) ;  /* 0x00000004004c9947 */ /* 0x000fea0003800000 */
[----:B------:R-:W-:Y:S01]  /*1aa0*/  UIADD3 UR6, UR39, 0x1, URZ ;  /* 0x0000000127067890 */ /* 0x000fe2000fffe03f */
[----:B------:R-:W-:Y:S02]  /*1ab0*/  IMAD.MOV.U32 R3, RZ, RZ, R0 ;  /* 0x000000ffff037224 */ /* 0x000fe400078e0000 */
[----:B01----:R-:W-:Y:S01]  /*1ac0*/  IMAD.U32 R4, RZ, RZ, UR39 ;  /* 0x00000027ff047e24 */ /* 0x003fe2000f8e00ff */
[----:B------:R-:W-:-:S04]  /*1ad0*/  UISETP.NE.AND UP0, UPT, UR6, 0x14, UPT ;  /* 0x000000140600788c */ /* 0x000fc8000bf05270 */
[----:B------:R-:W-:Y:S02]  /*1ae0*/  USEL UR7, URZ, 0x1, UP0 ;  /* 0x000000013f077887 */ /* 0x000fe40008000000 */
[----:B------:R-:W-:Y:S02]  /*1af0*/  USEL UR6, UR6, URZ, UP0 ;  /* 0x0000003f06067287 */ /* 0x000fe40008000000 */
[----:B------:R-:W-:-:S06]  /*1b00*/  ULOP3.LUT UR7, UR38, UR7, URZ, 0x3c, !UPT ;  /* 0x0000000726077292 */ /* 0x000fcc000f8e3c3f */
[----:B------:R-:W-:-:S07]  /*1b10*/  IMAD.U32 R7, RZ, RZ, UR7 ;  /* 0x00000007ff077e24 */ /* 0x000fce000f8e00ff */
.L_x_30:
[----:B------:R-:W-:Y:S05]  /*1b20*/  @!P0 BRA `(.L_x_24) ;  /* 0x0000000000048947 */ /* 0x000fea0003800000 */
[----:B------:R-:W-:Y:S01]  /*1b30*/  BPT.TRAP 0x1 ;  /* 0x000000040000795c */ /* 0x000fe20000300000 */
.L_x_24:
[----:B------:R-:W-:Y:S01]  /*1b40*/  ULEA UR7, UR6, UR41, 0x3 ;  /* 0x0000002906077291 */ /* 0x000fe2000f8e183f */
[----:B------:R-:W-:-:S08]  /*1b50*/  SHF.L.U32 R5, R7, 0x1f, RZ ;  /* 0x0000001f07057819 */ /* 0x000fd000000006ff */
[----:B------:R0:W1:Y:S01]  /*1b60*/  SYNCS.PHASECHK.TRANS64.TRYWAIT P1, [UR7], R5 ;  /* 0x00000005ff0075a7 */ /* 0x0000620008020147 */
[----:B------:R-:W-:Y:S05]  /*1b70*/  @!P0 BRA `(.L_x_25) ;  /* 0x0000000000048947 */ /* 0x000fea0003800000 */
[----:B------:R-:W-:Y:S01]  /*1b80*/  BPT.TRAP 0x1 ;  /* 0x000000040000795c */ /* 0x000fe20000300000 */
.L_x_25:
[----:B-1----:R-:W-:Y:S05]  /*1b90*/  @P1 BRA `(.L_x_26) ;  /* 0x0000000000081947 */ /* 0x002fea0003800000 */
[----:B------:R-:W1:Y:S02]  /*1ba0*/  SYNCS.PHASECHK.TRANS64.TRYWAIT P1, [UR7], R5 ;  /* 0x00000005ff0075a7 */ /* 0x000e640008020147 */
[----:B-1----:R-:W-:Y:S05]  /*1bb0*/  @!P1 BRA `(.L_x_27) ;  /* 0x000000a000289947 */ /* 0x002fea0003800000 */
.L_x_26:
[----:B------:R-:W-:Y:S01]  /*1bc0*/  ULEA UR8, UR6, UR4, 0x8 ;  /* 0x0000000406087291 */ /* 0x000fe2000f8e403f */
[----:B------:R-:W-:Y:S01]  /*1bd0*/  WARPGROUP.ARRIVE ;  /* 0x00000000000079c5 */ /* 0x000fe20000000000 */
[----:B------:R-:W-:Y:S01]  /*1be0*/  UIMAD UR7, UR6, 0x1c0, UR5 ;  /* 0x000001c0060778a4 */ /* 0x000fe2000f8e0205 */
[----:B------:R-:W-:Y:S01]  /*1bf0*/  UMOV UR9, 0xc0000010 ;  /* 0xc000001000097882 */ /* 0x000fe20000000000 */
[----:B------:R-:W-:Y:S02]  /*1c00*/  UMOV UR11, 0xc0000010 ;  /* 0xc0000010000b7882 */ /* 0x000fe40000000000 */
[----:B------:R-:W-:Y:S02]  /*1c10*/  UIADD3 UR12, UR7, 0x40, URZ ;  /* 0x00000040070c7890 */ /* 0x000fe4000fffe03f */
[----:B------:R-:W-:Y:S02]  /*1c20*/  UIADD3 UR13, UR7, 0x80, URZ ;  /* 0x00000080070d7890 */ /* 0x000fe4000fffe03f */
[----:B------:R-:W-:Y:S01]  /*1c30*/  UMOV UR10, UR7 ;  /* 0x00000007000a7c82 */ /* 0x000fe20008000000 */
[----:B------:R-:W-:Y:S01]  /*1c40*/  UIADD3 UR14, UR7, 0xc0, URZ ;  /* 0x000000c0070e7890 */ /* 0x000fe2000fffe03f */
[----:B------:R-:W-:Y:S01]  /*1c50*/  HGMMA.64x32x16.F32.BF16 R120, gdesc[UR8], R120, gsb0 ;  /* 0x00600000087879f0 */ /* 0x000fe20008001878 */
[----:B------:R-:W-:Y:S01]  /*1c60*/  UMOV UR10, UR12 ;  /* 0x0000000c000a7c82 */ /* 0x000fe20008000000 */
[----:B------:R-:W-:Y:S01]  /*1c70*/  UMOV UR11, 0xc0000010 ;  /* 0xc0000010000b7882 */ /* 0x000fe20000000000 */
[----:B------:R-:W-:Y:S01]  /*1c80*/  UIADD3 UR12, UR7, 0x100, URZ ;  /* 0x00000100070c7890 */ /* 0x000fe2000fffe03f */
[----:B------:R-:W-:-:S02]  /*1c90*/  WARPGROUP.DEPBAR.LE gsb0, 0x0 ;  /* 0x00008000000079c5 */ /* 0x000fc40000010000 */
[----:B------:R-:W-:-:S06]  /*1ca0*/  WARPGROUP.ARRIVE ;  /* 0x00000000000079c5 */ /* 0x000fcc0000000000 */
[----:B------:R-:W-:Y:S01]  /*1cb0*/  HGMMA.64x32x16.F32.BF16 R104, gdesc[UR8], R104, gsb0 ;  /* 0x00600000086879f0 */ /* 0x000fe20008001868 */
[----:B------:R-:W-:Y:S01]  /*1cc0*/  UMOV UR10, UR13 ;  /* 0x0000000d000a7c82 */ /* 0x000fe20008000000 */
[----:B------:R-:W-:Y:S01]  /*1cd0*/  UMOV UR11, 0xc0000010 ;  /* 0xc0000010000b7882 */ /* 0x000fe20000000000 */
[----:B------:R-:W-:Y:S02]  /*1ce0*/  UIADD3 UR13, UR7, 0x140, URZ ;  /* 0x00000140070d7890 */ /* 0x000fe4000fffe03f */
[----:B------:R-:W-:Y:S01]  /*1cf0*/  UIADD3 UR7, UR7, 0x180, URZ ;  /* 0x0000018007077890 */ /* 0x000fe2000fffe03f */
[----:B------:R-:W-:Y:S02]  /*1d00*/  WARPGROUP.DEPBAR.LE gsb0, 0x0 ;  /* 0x00008000000079c5 */ /* 0x000fe40000010000 */
[----:B------:R-:W-:-:S06]  /*1d10*/  WARPGROUP.ARRIVE ;  /* 0x00000000000079c5 */ /* 0x000fcc0000000000 */
[----:B------:R-:W-:Y:S01]  /*1d20*/  HGMMA.64x32x16.F32.BF16 R88, gdesc[UR8], R88, gsb0 ;  /* 0x00600000085879f0 */ /* 0x000fe20008001858 */
[----:B------:R-:W-:Y:S01]  /*1d30*/  UMOV UR10, UR14 ;  /* 0x0000000e000a7c82 */ /* 0x000fe20008000000 */
[----:B------:R-:W-:Y:S01]  /*1d40*/  UMOV UR11, 0xc0000010 ;  /* 0xc0000010000b7882 */ /* 0x000fe20000000000 */
        /* <DEDUP_REMOVED lines=17> */
[----:B------:R-:W-:Y:S03]  /*1e60*/  HGMMA.64x32x16.F32.BF16 R24, gdesc[UR8], R24, gsb0 ;  /* 0x00600000081879f0 */ /* 0x000fe60008001818 */
[----:B------:R-:W-:Y:S02]  /*1e70*/  WARPGROUP.DEPBAR.LE gsb0, 0x0 ;  /* 0x00008000000079c5 */ /* 0x000fe40000010000 */
[----:B------:R-:W-:Y:S05]  /*1e80*/  @!P0 BRA `(.L_x_28) ;  /* 0x0000000000048947 */ /* 0x000fea0003800000 */
[----:B------:R-:W-:Y:S01]  /*1e90*/  BPT.TRAP 0x1 ;  /* 0x000000040000795c */ /* 0x000fe20000300000 */
.L_x_28:
[----:B------:R-:W-:-:S13]  /*1ea0*/  ISETP.NE.AND P1, PT, R22, RZ, PT ;  /* 0x000000ff1600720c */ /* 0x000fda0003f25270 */
[----:B01----:R-:W-:-:S05]  /*1eb0*/  @P1 LEA R5, R4, UR41, 0x3 ;  /* 0x0000002904051c11 */ /* 0x003fca000f8e18ff */
[----:B------:R-:W-:-:S05]  /*1ec0*/  @P1 VIADD R6, R5, 0xa0 ;  /* 0x000000a005061836 */ /* 0x000fca0000000000 */
[----:B------:R-:W-:-:S04]  /*1ed0*/  @P1 PRMT R6, R23, 0x654, R6 ;  /* 0x0000065417061816 */ /* 0x000fc80000000006 */
[----:B------:R0:W-:Y:S01]  /*1ee0*/  @P1 SYNCS.ARRIVE.TRANS64.RED.A1T0 RZ, [R6+URZ], RZ ;  /* 0x000000ff06ff19a7 */ /* 0x0001e2000810043f */
[----:B------:R-:W-:-:S13]  /*1ef0*/  ISETP.GT.U32.AND P1, PT, R19, 0x1, PT ;  /* 0x000000011300780c */ /* 0x000fda0003f24070 */
[----:B0-----:R-:W-:Y:S05]  /*1f00*/  @P1 BRA `(.L_x_29) ;  /* 0x0000000000041947 */ /* 0x001fea0003800000 */
[----:B------:R-:W-:Y:S01]  /*1f10*/  BPT.TRAP 0x1 ;  /* 0x000000040000795c */ /* 0x000fe20000300000 */
.L_x_29:
[----:B------:R-:W-:Y:S01]  /*1f20*/  UIADD3 UR6, UR6, 0x1, URZ ;  /* 0x0000000106067890 */ /* 0x000fe2000fffe03f */
[C---:B------:R-:W-:Y:S01]  /*1f30*/  ISETP.GT.AND P2, PT, R3.reuse, 0x1, PT ;  /* 0x000000010300780c */ /* 0x040fe20003f44270 */
[----:B------:R-:W-:Y:S02]  /*1f40*/  VIADD R4, R4, 0x1 ;  /* 0x0000000104047836 */ /* 0x000fe40000000000 */
[----:B------:R-:W-:Y:S01]  /*1f50*/  UISETP.NE.AND UP0, UPT, UR6, 0x14, UPT ;  /* 0x000000140600788c */ /* 0x000fe2000bf05270 */
[----:B------:R-:W-:Y:S02]  /*1f60*/  VIADD R3, R3, 0xffffffff ;  /* 0xffffffff03037836 */ /* 0x000fe40000000000 */
[C---:B------:R-:W-:Y:S01]  /*1f70*/  ISETP.NE.AND P1, PT, R4.reuse, 0x14, PT ;  /* 0x000000140400780c */ /* 0x040fe20003f25270 */
[----:B------:R-:W-:Y:S02]  /*1f80*/  USEL UR7, URZ, 0x1, UP0 ;  /* 0x000000013f077887 */ /* 0x000fe40008000000 */
[----:B------:R-:W-:Y:S01]  /*1f90*/  USEL UR6, UR6, URZ, UP0 ;  /* 0x0000003f06067287 */ /* 0x000fe20008000000 */
[----:B------:R-:W-:-:S03]  /*1fa0*/  SEL R4, R4, RZ, P1 ;  /* 0x000000ff04047207 */ /* 0x000fc60000800000 */
[----:B------:R-:W-:Y:S01]  /*1fb0*/  LOP3.LUT R7, R7, UR7, RZ, 0x3c, !PT ;  /* 0x0000000707077c12 */ /* 0x000fe2000f8e3cff */
[----:B------:R-:W-:Y:S07]  /*1fc0*/  @P2 BRA `(.L_x_30) ;  /* 0xfffffff800d42947 */ /* 0x000fee000383ffff */
.L_x_23:
[----:B------:R-:W2:Y:S02]  /*1fd0*/  LDC R3, c[0x0][0x28c] ;  /* 0x0000a300ff037b82 */ /* 0x000ea40000000800 */
[----:B--2---:R-:W-:-:S13]  /*1fe0*/  ISETP.GE.AND P1, PT, R3, 0x1, PT ;  /* 0x000000010300780c */ /* 0x004fda0003f26270 */
[----:B------:R-:W-:Y:S05]  /*1ff0*/  @!P1 BRA `(.L_x_31) ;  /* 0x0000000000389947 */ /* 0x000fea0003800000 */
[----:B------:R-:W-:Y:S05]  /*2000*/  @!P0 BRA `(.L_x_32) ;  /* 0x0000000000048947 */ /* 0x000fea0003800000 */
[----:B------:R-:W-:Y:S01]  /*2010*/  BPT.TRAP 0x1 ;  /* 0x000000040000795c */ /* 0x000fe20000300000 */
.L_x_32:
[----:B------:R-:W-:-:S13]  /*2020*/  ISETP.NE.AND P0, PT, R22, RZ, PT ;  /* 0x000000ff1600720c */ /* 0x000fda0003f05270 */
[----:B------:R-:W-:-:S04]  /*2030*/  @P0 VIADD R0, R0, UR39 ;  /* 0x0000002700000c36 */ /* 0x000fc80008000000 */
[----:B01----:R-:W-:-:S05]  /*2040*/  @P0 IMAD.WIDE.U32 R4, R0, -0x33333333, RZ ;  /* 0xcccccccd00040825 */ /* 0x003fca00078e00ff */
[----:B------:R-:W-:-:S05]  /*2050*/  @P0 SHF.R.U32.HI R5, RZ, 0x4, R5 ;  /* 0x00000004ff050819 */ /* 0x000fca0000011605 */
[----:B------:R-:W-:-:S05]  /*2060*/  @P0 IMAD R0, R5, -0x14, R0 ;  /* 0xffffffec05000824 */ /* 0x000fca00078e0200 */
[----:B------:R-:W-:-:S05]  /*2070*/  @P0 LEA R0, R0, UR41, 0x3 ;  /* 0x0000002900000c11 */ /* 0x000fca000f8e18ff */
[----:B------:R-:W-:-:S05]  /*2080*/  @P0 VIADD R0, R0, 0xa0 ;  /* 0x000000a000000836 */ /* 0x000fca0000000000 */
[----:B------:R-:W-:-:S04]  /*2090*/  @P0 PRMT R0, R23, 0x654, R0 ;  /* 0x0000065417000816 */ /* 0x000fc80000000000 */
[----:B------:R2:W-:Y:S01]  /*20a0*/  @P0 SYNCS.ARRIVE.TRANS64.RED.A1T0 RZ, [R0+URZ], RZ ;  /* 0x000000ff00ff09a7 */ /* 0x0005e2000810043f */
[----:B------:R-:W-:-:S13]  /*20b0*/  ISETP.GT.U32.AND P0, PT, R19, 0x1, PT ;  /* 0x000000011300780c */ /* 0x000fda0003f04070 */
[----:B--2---:R-:W-:Y:S05]  /*20c0*/  @P0 BRA `(.L_x_31) ;  /* 0x0000000000040947 */ /* 0x004fea0003800000 */
[----:B------:R-:W-:Y:S01]  /*20d0*/  BPT.TRAP 0x1 ;  /* 0x000000040000795c */ /* 0x000fe20000300000 */
.L_x_31:
[----:B------:R-:W2:Y:S01]  /*20e0*/  LDC R7, c[0x0][0x288] ;  /* 0x0000a200ff077b82 */ /* 0x000ea20000000800 */
[----:B------:R-:W-:Y:S01]  /*20f0*/  IMAD R141, R141, 0xe0, RZ ;  /* 0x000000e08d8d7824 */ /* 0x000fe200078e02ff */
[--C-:B------:R-:W-:Y:S01]  /*2100*/  SHF.R.U32.HI R0, RZ, 0x2, R18.reuse ;  /* 0x00000002ff007819 */ /* 0x100fe20000011612 */
[----:B------:R-:W-:Y:S01]  /*2110*/  UIADD3 UR39, UR40, UR39, URZ ;  /* 0x0000002728277290 */ /* 0x000fe2000fffe03f */
[----:B01----:R-:W-:Y:S01]  /*2120*/  SHF.R.U32.HI R5, RZ, 0x7, R18 ;  /* 0x00000007ff057819 */ /* 0x003fe20000011612 */
[----:B------:R-:W-:Y:S01]  /*2130*/  IMAD.SHL.U32 R9, R138, 0x80, RZ ;  /* 0x000000808a097824 */ /* 0x000fe200078e00ff */
[----:B------:R-:W-:Y:S01]  /*2140*/  LOP3.LUT R4, R18, 0x60, RZ, 0xc0, !PT ;  /* 0x0000006012047812 */ /* 0x000fe200078ec0ff */
[----:B------:R-:W-:Y:S01]  /*2150*/  UISETP.GT.U32.AND UP0, UPT, UR39, 0x13, UPT ;  /* 0x000000132700788c */ /* 0x000fe2000bf04070 */
[----:B------:R-:W-:Y:S01]  /*2160*/  LOP3.LUT R3, R0, 0x7, RZ, 0xc0, !PT ;  /* 0x0000000700037812 */ /* 0x000fe200078ec0ff */
[C---:B------:R-:W-:Y:S01]  /*2170*/  IMAD.SHL.U32 R12, R18.reuse, 0x2, RZ ;  /* 0x00000002120c7824 */ /* 0x040fe200078e00ff */
[----:B------:R-:W-:Y:S01]  /*2180*/  LOP3.LUT R0, R5, 0x1, RZ, 0xc0, !PT ;  /* 0x0000000105007812 */ /* 0x000fe200078ec0ff */
[----:B------:R-:W-:Y:S01]  /*2190*/  ULDC UR7, c[0x0][0x284] ;  /* 0x0000a10000077ab9 */ /* 0x000fe20000000800 */
[----:B------:R-:W-:Y:S01]  /*21a0*/  SHF.R.U32.HI R6, RZ, 0x1, R4 ;  /* 0x00000001ff067819 */ /* 0x000fe20000011604 */
[----:B------:R-:W-:Y:S01]  /*21b0*/  UISETP.LT.U32.AND UP0, UPT, UR40, 0x14, UP0 ;  /* 0x000000142800788c */ /* 0x000fe20008701070 */
[----:B------:R-:W-:Y:S01]  /*21c0*/  LOP3.LUT R4, R18, 0x3, RZ, 0xc0, !PT ;  /* 0x0000000312047812 */ /* 0x000fe200078ec0ff */
[----:B------:R-:W-:Y:S01]  /*21d0*/  UISETP.GE.U32.AND UP1, UPT, UR40, 0x14, UPT ;  /* 0x000000142800788c */ /* 0x000fe2000bf26070 */
[----:B------:R-:W-:Y:S01]  /*21e0*/  SHF.R.S32.HI R11, RZ, 0x1f, R139 ;  /* 0x0000001fff0b7819 */ /* 0x000fe2000001148b */
[----:B------:R-:W-:Y:S01]  /*21f0*/  IMAD.SHL.U32 R8, R0, 0x40, RZ ;  /* 0x0000004000087824 */ /* 0x000fe200078e00ff */
[----:B------:R-:W-:Y:S01]  /*2200*/  IADD3 R5, RZ, -R6, -R3 ;  /* 0x80000006ff057210 */ /* 0x000fe20007ffe803 */
[----:B------:R-:W-:Y:S01]  /*2210*/  ULDC.64 UR8, c[0x0][0x5d0] ;  /* 0x0001740000087ab9 */ /* 0x000fe20000000a00 */
[C---:B------:R-:W-:Y:S01]  /*2220*/  LOP3.LUT R12, R141.reuse, 0x6, R12, 0xf8, !PT ;  /* 0x000000068d0c7812 */ /* 0x040fe200078ef80c */
[----:B------:R-:W-:Y:S01]  /*2230*/  UIMAD.WIDE.U32 UR4, UR39, -0x33333333, URZ ;  /* 0xcccccccd270478a5 */ /* 0x000fe2000f8e003f */
[----:B------:R-:W-:Y:S01]  /*2240*/  IMAD.WIDE R142, R138, 0x80, RZ ;  /* 0x000000808a8e7825 */ /* 0x000fe200078e02ff */
[----:B------:R-:W-:Y:S01]  /*2250*/  USEL UR6, URZ, 0x1, !UP0 ;  /* 0x000000013f067887 */ /* 0x000fe2000c000000 */
[----:B--2---:R-:W-:Y:S01]  /*2260*/  ISETP.GE.AND P0, PT, R141, R7, PT ;  /* 0x000000078d00720c */ /* 0x004fe20003f06270 */
[----:B------:R-:W-:Y:S01]  /*2270*/  USHF.R.U32.HI UR4, URZ, 0x4, UR5 ;  /* 0x000000043f047899 */ /* 0x000fe20008011605 */
[----:B------:R-:W-:Y:S01]  /*2280*/  IMAD R10, R4, -0x2, R7 ;  /* 0xfffffffe040a7824 */ /* 0x000fe200078e0207 */
[----:B------:R-:W-:Y:S01]  /*2290*/  SHF.R.S32.HI R13, RZ, 0x1f, R12 ;  /* 0x0000001fff0d7819 */ /* 0x000fe2000001140c */
[----:B------:R-:W-:Y:S01]  /*22a0*/  IMAD R4, R11, UR8, RZ ;  /* 0x000000080b047c24 */ /* 0x000fe2000f8e02ff */
[----:B------:R-:W-:Y:S01]  /*22b0*/  ISETP.GE.OR P0, PT, R9, UR7, P0 ;  /* 0x0000000709007c0c */ /* 0x000fe20008706670 */
[----:B------:R-:W-:Y:S01]  /*22c0*/  IMAD R0, R0, -0x40, R5 ;  /* 0xffffffc000007824 */ /* 0x000fe200078e0205 */
[----:B------:R-:W-:Y:S01]  /*22d0*/  LOP3.LUT R3, R8, 0x40, R3, 0xe2, !PT ;  /* 0x0000004008037812 */ /* 0x000fe200078ee203 */
[----:B------:R-:W-:Y:S01]  /*22e0*/  ULOP3.LUT UR38, UR38, UR6, URZ, 0x3c, !UPT ;  /* 0x0000000626267292 */ /* 0x000fe2000f8e3c3f */
[C---:B------:R-:W-:Y:S01]  /*22f0*/  IMAD R7, R139.reuse, UR9, R4 ;  /* 0x000000098b077c24 */ /* 0x040fe2000f8e0204 */
[----:B------:R-:W-:Y:S01]  /*2300*/  UIMAD UR39, UR4, -0x14, UR39 ;  /* 0xffffffec042778a4 */ /* 0x000fe2000f8e0227 */
[----:B------:R-:W-:Y:S01]  /*2310*/  IMAD.WIDE.U32 R4, R139, UR8, R12 ;  /* 0x000000088b047c25 */ /* 0x000fe2000f8e000c */
[----:B------:R-:W-:Y:S01]  /*2320*/  LOP3.LUT R155, R142, R3, R6, 0xfe, !PT ;  /* 0x000000038e9b7212 */ /* 0x000fe200078efe06 */
[----:B------:R-:W-:Y:S01]  /*2330*/  @UP1 ULOP3.LUT UR38, UR38, 0x1, UR4, 0x78, !UPT ;  /* 0x0000000126261892 */ /* 0x000fe2000f8e7804 */
[----:B------:R-:W-:Y:S01]  /*2340*/  IADD3 R3, -R9, UR7, R0 ;  /* 0x0000000709037c10 */ /* 0x000fe2000fffe100 */
[----:B------:R-:W-:-:S02]  /*2350*/  IMAD.IADD R7, R5, 0x1, R7 ;  /* 0x0000000105077824 */ /* 0x000fc400078e0207 */
[----:B------:R-:W-:Y:S02]  /*2360*/  IMAD.IADD R10, R10, 0x1, -R141 ;  /* 0x000000010a0a7824 */ /* 0x000fe400078e0a8d */
[----:B------:R-:W-:Y:S02]  /*2370*/  IMAD.MOV.U32 R0, RZ, RZ, -0x1 ;  /* 0xffffffffff007424 */ /* 0x000fe400078e00ff */
[----:B------:R-:W-:Y:S01]  /*2380*/  IMAD.MOV.U32 R6, RZ, RZ, R4 ;  /* 0x000000ffff067224 */ /* 0x000fe200078e0004 */
[----:B------:R-:W-:Y:S06]  /*2390*/  @P0 BRA `(.L_x_33) ;  /* 0x0000007000cc0947 */ /* 0x000fec0003800000 */
[----:B------:R-:W0:Y:S01]  /*23a0*/  LDC.64 R4, c[0x0][0x5c8] ;  /* 0x00017200ff047b82 */ /* 0x000e220000000a00 */
[----:B-----5:R-:W-:Y:S01]  /*23b0*/  FSETP.NEU.AND P0, PT, R137, RZ, PT ;  /* 0x000000ff8900720b */ /* 0x020fe20003f0d000 */
[----:B------:R-:W-:Y:S01]  /*23c0*/  BSSY B0, `(.L_x_33) ;  /* 0x0000730000007945 */ /* 0x000fe20003800000 */
[----:B------:R-:W-:-:S04]  /*23d0*/  ISETP.GT.AND P1, PT, R10, RZ, PT ;  /* 0x000000ff0a00720c */ /* 0x000fc80003f24270 */
[----:B------:R-:W-:Y:S01]  /*23e0*/  ISETP.GT.AND P2, PT, R3, RZ, P1 ;  /* 0x000000ff0300720c */ /* 0x000fe20000f44270 */
[-C--:B0-----:R-:W-:Y:S02]  /*23f0*/  IMAD R8, R143, R4.reuse, RZ ;  /* 0x000000048f087224 */ /* 0x081fe400078e02ff */
[----:B------:R-:W-:-:S04]  /*2400*/  IMAD.WIDE.U32 R6, R155, R4, R6 ;  /* 0x000000049b067225 */ /* 0x000fc800078e0006 */
[----:B------:R-:W-:-:S04]  /*2410*/  IMAD R9, R155, R5, R8 ;  /* 0x000000059b097224 */ /* 0x000fc800078e0208 */
[----:B------:R-:W-:Y:S01]  /*2420*/  IMAD.IADD R9, R7, 0x1, R9 ;  /* 0x0000000107097824 */ /* 0x000fe200078e0209 */
[----:B------:R-:W-:Y:S06]  /*2430*/  @!P0 BRA `(.L_x_34) ;  /* 0x0000004800f88947 */ /* 0x000fec0003800000 */
[----:B------:R-:W0:Y:S01]  /*2440*/  LDC.64 R20, c[0x0][0x5b8] ;  /* 0x00016e00ff147b82 */ /* 0x000e220000000a00 */
[----:B------:R-:W-:-:S07]  /*2450*/  ULDC.64 UR4, c[0x0][0x5c0] ;  /* 0x0001700000047ab9 */ /* 0x000fce0000000a00 */
[----:B------:R-:W1:Y:S08]  /*2460*/  LDC.64 R152, c[0x0][0x5b0] ;  /* 0x00016c00ff987b82 */ /* 0x000e700000000a00 */
[----:B------:R-:W2:Y:S01]  /*2470*/  LDC.64 R14, c[0x0][0x5a8] ;  /* 0x00016a00ff0e7b82 */ /* 0x000ea20000000a00 */
[-C--:B0-----:R-:W-:Y:S02]  /*2480*/  IMAD R8, R11, R20.reuse, RZ ;  /* 0x000000140b087224 */ /* 0x081fe400078e02ff */
[----:B------:R-:W-:-:S04]  /*2490*/  IMAD.WIDE.U32 R148, R139, R20, R12 ;  /* 0x000000148b947225 */ /* 0x000fc800078e000c */
[----:B------:R-:W-:Y:S02]  /*24a0*/  IMAD R151, R139, R21, R8 ;  /* 0x000000158b977224 */ /* 0x000fe400078e0208 */
[-C--:B-1----:R-:W-:Y:S02]  /*24b0*/  IMAD R142, R143, R152.reuse, RZ ;  /* 0x000000988f8e7224 */ /* 0x082fe400078e02ff */
[----:B------:R-:W-:Y:S02]  /*24c0*/  IMAD.IADD R145, R149, 0x1, R151 ;  /* 0x0000000195917824 */ /* 0x000fe400078e0297 */
[----:B------:R-:W-:Y:S02]  /*24d0*/  IMAD.MOV.U32 R144, RZ, RZ, R148 ;  /* 0x000000ffff907224 */ /* 0x000fe400078e0094 */
[C---:B------:R-:W-:Y:S02]  /*24e0*/  IMAD R21, R155.reuse, R153, R142 ;  /* 0x000000999b157224 */ /* 0x040fe400078e028e */
[----:B------:R-:W-:-:S04]  /*24f0*/  IMAD.WIDE.U32 R142, R155, R152, R144 ;  /* 0x000000989b8e7225 */ /* 0x000fc800078e0090 */
[----:B------:R-:W-:Y:S01]  /*2500*/  IMAD.IADD R7, R143, 0x1, R21 ;  /* 0x000000018f077824 */ /* 0x000fe200078e0215 */
[----:B--2---:R-:W-:-:S04]  /*2510*/  LEA R146, P0, R142, R14, 0x1 ;  /* 0x0000000e8e927211 */ /* 0x004fc800078008ff */
[----:B------:R-:W-:-:S05]  /*2520*/  LEA.HI.X R147, R142, R15, R7, 0x1, P0 ;  /* 0x0000000f8e937211 */ /* 0x000fca00000f0c07 */
[----:B------:R-:W2:Y:S01]  /*2530*/  @P2 LDG.E.LTC128B.U16 R11, desc[UR36][R146.64] ;  /* 0x00000024920b2981 */ /* 0x000ea2000c1e1520 */
[----:B------:R-:W-:Y:S01]  /*2540*/  IMAD.WIDE.U32 R142, R155, R152, R12 ;  /* 0x000000989b8e7225 */ /* 0x000fe200078e000c */
[----:B------:R-:W-:Y:S03]  /*2550*/  BSSY B1, `(.L_x_35) ;  /* 0x0000013000017945 */ /* 0x000fe60003800000 */
[----:B------:R-:W-:Y:S02]  /*2560*/  IMAD.IADD R143, R21, 0x1, R143 ;  /* 0x00000001158f7824 */ /* 0x000fe400078e028f */
[----:B------:R-:W-:-:S04]  /*2570*/  IMAD.WIDE.U32 R142, R139, R20, R142 ;  /* 0x000000148b8e7225 */ /* 0x000fc800078e008e */
[----:B--2---:R-:W-:-:S04]  /*2580*/  IMAD.U32 R8, R11, 0x10000, RZ ;  /* 0x000100000b087824 */ /* 0x004fc800078e00ff */
[----:B------:R-:W-:Y:S01]  /*2590*/  FMUL R7, R8, R137 ;  /* 0x0000008908077220 */ /* 0x000fe20000400000 */
[----:B------:R-:W-:-:S03]  /*25a0*/  LEA R8, P0, R6, UR4, 0x1 ;  /* 0x0000000406087c11 */ /* 0x000fc6000f8008ff */
[----:B------:R-:W-:Y:S01]  /*25b0*/  FFMA R7, R120, R136, R7 ;  /* 0x0000008878077223 */ /* 0x000fe20000000007 */
[----:B------:R-:W-:Y:S02]  /*25c0*/  LEA.HI.X R9, R6, UR5, R9, 0x1, P0 ;  /* 0x0000000506097c11 */ /* 0x000fe400080f0c09 */
[----:B------:R-:W-:Y:S02]  /*25d0*/  ISETP.GT.AND P0, PT, R10, 0x1, PT ;  /* 0x000000010a00780c */ /* 0x000fe40003f04270 */
[----:B------:R-:W-:Y:S01]  /*25e0*/  F2FP.BF16.F32.PACK_AB R120, RZ, R7 ;  /* 0x00000007ff78723e */ /* 0x000fe200000010ff */
[----:B------:R-:W-:Y:S01]  /*25f0*/  IMAD.IADD R7, R151, 0x1, R143 ;  /* 0x0000000197077824 */ /* 0x000fe200078e028f */
[----:B------:R-:W-:Y:S02]  /*2600*/  ISETP.GT.AND P3, PT, R3, RZ, P0 ;  /* 0x000000ff0300720c */ /* 0x000fe40000764270 */
[----:B------:R-:W-:Y:S01]  /*2610*/  LEA R6, P4, R142, R14, 0x1 ;  /* 0x0000000e8e067211 */ /* 0x000fe200078808ff */
[----:B------:R0:W-:Y:S01]  /*2620*/  @P2 STG.E.U16 desc[UR36][R8.64], R120 ;  /* 0x0000007808002986 */ /* 0x0001e2000c101524 */
[----:B------:R-:W-:-:S02]  /*2630*/  SHF.L.U64.HI R143, R152, 0x3, R153 ;  /* 0x00000003988f7819 */ /* 0x000fc40000010299 */
[----:B------:R-:W-:Y:S01]  /*2640*/  LEA.HI.X R7, R142, R15, R7, 0x1, P4 ;  /* 0x0000000f8e077211 */ /* 0x000fe200020f0c07 */
[----:B------:R-:W-:-:S06]  /*2650*/  IMAD.SHL.U32 R142, R152, 0x8, RZ ;  /* 0x00000008988e7824 */ /* 0x000fcc00078e00ff */
[----:B------:R-:W-:Y:S05]  /*2660*/  @!P3 BRA `(.L_x_36) ;  /* 0x000000000004b947 */ /* 0x000fea0003800000 */
[----:B------:R1:W5:Y:S02]  /*2670*/  LDG.E.LTC128B.U16 R11, desc[UR36][R6.64+0x2] ;  /* 0x00000224060b7981 */ /* 0x000364000c1e1520 */
.L_x_36:
[----:B------:R-:W-:Y:S05]  /*2680*/  BSYNC B1 ;  /* 0x0000000000017941 */ /* 0x000fea0003800000 */
.L_x_35:
[----:B------:R-:W-:Y:S01]  /*2690*/  IMAD.WIDE.U32 R142, R155, R152, R142 ;  /* 0x000000989b8e7225 */ /* 0x000fe200078e008e */
[----:B------:R-:W-:Y:S02]  /*26a0*/  ISETP.GT.AND P1, PT, R3, 0x8, P1 ;  /* 0x000000080300780c */ /* 0x000fe40000f24270 */
[C---:B-----5:R-:W-:Y:S01]  /*26b0*/  PRMT R141, R11.reuse, 0x7610, R141 ;  /* 0x000076100b8d7816 */ /* 0x060fe2000000008d */
[----:B0-----:R-:W-:Y:S01]  /*26c0*/  IMAD.U32 R120, R11, 0x10000, RZ ;  /* 0x000100000b787824 */ /* 0x001fe200078e00ff */
[----:B------:R-:W-:Y:S01]  /*26d0*/  IADD3 R148, P2, R148, R142, RZ ;  /* 0x0000008e94947210 */ /* 0x000fe20007f5e0ff */
[----:B------:R-:W-:Y:S02]  /*26e0*/  IMAD.IADD R143, R21, 0x1, R143 ;  /* 0x00000001158f7824 */ /* 0x000fe400078e028f */
[----:B------:R-:W-:Y:S02]  /*26f0*/  FMUL R120, R120, R137 ;  /* 0x0000008978787220 */ /* 0x000fe40000400000 */
[----:B------:R-:W-:-:S02]  /*2700*/  IMAD.X R144, R143, 0x1, R145, P2 ;  /* 0x000000018f907824 */ /* 0x000fc400010e0691 */
[----:B------:R-:W-:Y:S01]  /*2710*/  FFMA R121, R121, R136, R120 ;  /* 0x0000008879797223 */ /* 0x000fe20000000078 */
[----:B------:R-:W-:-:S04]  /*2720*/  LEA R120, P2, R148, R14, 0x1 ;  /* 0x0000000e94787211 */ /* 0x000fc800078408ff */
[----:B------:R-:W-:Y:S02]  /*2730*/  F2FP.BF16.F32.PACK_AB R21, RZ, R121 ;  /* 0x00000079ff15723e */ /* 0x000fe400000010ff */
[----:B------:R-:W-:-:S03]  /*2740*/  LEA.HI.X R121, R148, R15, R144, 0x1, P2 ;  /* 0x0000000f94797211 */ /* 0x000fc600010f0c90 */
[----:B------:R0:W-:Y:S04]  /*2750*/  @P3 STG.E.U16 desc[UR36][R8.64+0x2], R21 ;  /* 0x0000021508003986 */ /* 0x0001e8000c101524 */
[----:B------:R-:W2:Y:S01]  /*2760*/  @P1 LDG.E.LTC128B.U16 R141, desc[UR36][R120.64] ;  /* 0x00000024788d1981 */ /* 0x000ea2000c1e1520 */
[----:B------:R-:W-:Y:S01]  /*2770*/  IADD3 R12, P2, R12, R142, RZ ;  /* 0x0000008e0c0c7210 */ /* 0x000fe20007f5e0ff */
[----:B------:R-:W-:Y:S01]  /*2780*/  BSSY B1, `(.L_x_37) ;  /* 0x0000011000017945 */ /* 0x000fe20003800000 */
[----:B------:R-:W-:-:S03]  /*2790*/  ISETP.GT.AND P0, PT, R3, 0x8, P0 ;  /* 0x000000080300780c */ /* 0x000fc60000704270 */
[----:B------:R-:W-:Y:S02]  /*27a0*/  IMAD.X R13, R13, 0x1, R143, P2 ;  /* 0x000000010d0d7824 */ /* 0x000fe400010e068f */
[----:B0-----:R-:W-:Y:S01]  /*27b0*/  IMAD.WIDE.U32 R20, R139, R20, R12 ;  /* 0x000000148b147225 */ /* 0x001fe200078e000c */
[C---:B------:R-:W-:Y:S02]  /*27c0*/  SHF.L.U64.HI R13, R4.reuse, 0x4, R5 ;  /* 0x00000004040d7819 */ /* 0x040fe40000010205 */
[----:B------:R-:W-:Y:S01]  /*27d0*/  LEA R12, P2, R4, R8, 0x4 ;  /* 0x00000008040c7211 */ /* 0x000fe200078420ff */
[----:B------:R-:W-:Y:S01]  /*27e0*/  IMAD.IADD R5, R151, 0x1, R21 ;  /* 0x0000000197057824 */ /* 0x000fe200078e0215 */
[----:B------:R-:W-:-:S03]  /*27f0*/  LEA R4, P3, R20, R14, 0x1 ;  /* 0x0000000e14047211 */ /* 0x000fc600078608ff */
[----:B------:R-:W-:Y:S01]  /*2800*/  IMAD.X R13, R13, 0x1, R9, P2 ;  /* 0x000000010d0d7824 */ /* 0x000fe200010e0609 */
[----:B------:R-:W-:Y:S01]  /*2810*/  LEA.HI.X R5, R20, R15, R5, 0x1, P3 ;  /* 0x0000000f14057211 */ /* 0x000fe200018f0c05 */
[----:B--2---:R-:W-:-:S04]  /*2820*/  IMAD.U32 R138, R141, 0x10000, RZ ;  /* 0x000100008d8a7824 */ /* 0x004fc800078e00ff */
[----:B------:R-:W-:-:S04]  /*2830*/  FMUL R11, R138, R137 ;  /* 0x000000898a0b7220 */ /* 0x000fc80000400000 */
[----:B------:R-:W-:-:S05]  /*2840*/  FFMA R11, R122, R136, R11 ;  /* 0x000000887a0b7223 */ /* 0x000fca000000000b */
[----:B------:R-:W-:-:S05]  /*2850*/  F2FP.BF16.F32.PACK_AB R11, RZ, R11 ;  /* 0x0000000bff0b723e */ /* 0x000fca00000010ff */
[----:B------:R0:W-:Y:S01]  /*2860*/  @P1 STG.E.U16 desc[UR36][R12.64], R11 ;  /* 0x0000000b0c001986 */ /* 0x0001e2000c101524 */
[----:B------:R-:W-:Y:S05]  /*2870*/  @!P0 BRA `(.L_x_38) ;  /* 0x0000000000048947 */ /* 0x000fea0003800000 */
[----:B------:R2:W5:Y:S02]  /*2880*/  LDG.E.LTC128B.U16 R141, desc[UR36][R4.64+0x2] ;  /* 0x00000224048d7981 */ /* 0x000564000c1e1520 */
.L_x_38:
[----:B------:R-:W-:Y:S05]  /*2890*/  BSYNC B1 ;  /* 0x0000000000017941 */ /* 0x000fea0003800000 */
.L_x_37:
[----:B-----5:R-:W-:Y:S01]  /*28a0*/  IMAD.U32 R14, R141, 0x10000, RZ ;  /* 0x000100008d0e7824 */ /* 0x020fe200078e00ff */
[----:B------:R-:W-:Y:S01]  /*28b0*/  ISETP.GT.AND P1, PT, R10, 0x8, PT ;  /* 0x000000080a00780c */ /* 0x000fe20003f24270 */
[----:B------:R-:W-:Y:S02]  /*28c0*/  BSSY B1, `(.L_x_39) ;  /* 0x0000008000017945 */ /* 0x000fe40003800000 */
[----:B------:R-:W-:Y:S01]  /*28d0*/  FMUL R14, R14, R137 ;  /* 0x000000890e0e7220 */ /* 0x000fe20000400000 */
[----:B------:R-:W-:-:S03]  /*28e0*/  ISETP.GT.AND P2, PT, R3, RZ, P1 ;  /* 0x000000ff0300720c */ /* 0x000fc60000f44270 */
[----:B------:R-:W-:-:S05]  /*28f0*/  FFMA R14, R123, R136, R14 ;  /* 0x000000887b0e7223 */ /* 0x000fca000000000e */
[----:B------:R-:W-:-:S05]  /*2900*/  F2FP.BF16.F32.PACK_AB R14, RZ, R14 ;  /* 0x0000000eff0e723e */ /* 0x000fca00000010ff */
[----:B------:R3:W-:Y:S01]  /*2910*/  @P0 STG.E.U16 desc[UR36][R12.64+0x2], R14 ;  /* 0x0000020e0c000986 */ /* 0x0007e2000c101524 */
[----:B------:R-:W-:Y:S05]  /*2920*/  @!P2 BRA `(.L_x_40) ;  /* 0x000000000004a947 */ /* 0x000fea0003800000 */
[----:B------:R4:W5:Y:S02]  /*2930*/  LDG.E.LTC128B.U16 R141, desc[UR36][R6.64+0x10] ;  /* 0x00001024068d7981 */ /* 0x000964000c1e1520 */
.L_x_40:
[----:B------:R-:W-:Y:S05]  /*2940*/  BSYNC B1 ;  /* 0x0000000000017941 */ /* 0x000fea0003800000 */
.L_x_39:
[----:B---3-5:R-:W-:Y:S01]  /*2950*/  IMAD.U32 R14, R141, 0x10000, RZ ;  /* 0x000100008d0e7824 */ /* 0x028fe200078e00ff */
[----:B------:R-:W-:Y:S01]  /*2960*/  ISETP.GT.AND P0, PT, R10, 0x9, PT ;  /* 0x000000090a00780c */ /* 0x000fe20003f04270 */
[----:B------:R-:W-:Y:S02]  /*2970*/  BSSY B1, `(.L_x_41) ;  /* 0x0000008000017945 */ /* 0x000fe40003800000 */
[----:B0-----:R-:W-:Y:S01]  /*2980*/  FMUL R11, R14, R137 ;  /* 0x000000890e0b7220 */ /* 0x001fe20000400000 */
[----:B------:R-:W-:-:S03]  /*2990*/  ISETP.GT.AND P3, PT, R3, RZ, P0 ;  /* 0x000000ff0300720c */ /* 0x000fc60000764270 */
[----:B------:R-:W-:-:S05]  /*29a0*/  FFMA R11, R124, R136, R11 ;  /* 0x000000887c0b7223 */ /* 0x000fca000000000b */
[----:B------:R-:W-:-:S05]  /*29b0*/  F2FP.BF16.F32.PACK_AB R11, RZ, R11 ;  /* 0x0000000bff0b723e */ /* 0x000fca00000010ff */
[----:B------:R0:W-:Y:S01]  /*29c0*/  @P2 STG.E.U16 desc[UR36][R8.64+0x10], R11 ;  /* 0x0000100b08002986 */ /* 0x0001e2000c101524 */
[----:B------:R-:W-:Y:S05]  /*29d0*/  @!P3 BRA `(.L_x_42) ;  /* 0x000000000004b947 */ /* 0x000fea0003800000 */
[----:B------:R3:W5:Y:S02]  /*29e0*/  LDG.E.LTC128B.U16 R141, desc[UR36][R6.64+0x12] ;  /* 0x00001224068d7981 */ /* 0x000764000c1e1520 */
.L_x_42:
[----:B------:R-:W-:Y:S05]  /*29f0*/  BSYNC B1 ;  /* 0x0000000000017941 */ /* 0x000fea0003800000 */
.L_x_41:
[----:B-----5:R-:W-:Y:S01]  /*2a00*/  IMAD.U32 R14, R141, 0x10000, RZ ;  /* 0x000100008d0e7824 */ /* 0x020fe200078e00ff */
[----:B------:R-:W-:Y:S01]  /*2a10*/  ISETP.GT.AND P1, PT, R3, 0x8, P1 ;  /* 0x000000080300780c */ /* 0x000fe20000f24270 */
[----:B------:R-:W-:Y:S02]  /*2a20*/  BSSY B1, `(.L_x_43) ;  /* 0x0000007000017945 */ /* 0x000fe40003800000 */
[----:B------:R-:W-:-:S04]  /*2a30*/  FMUL R14, R14, R137 ;  /* 0x000000890e0e7220 */ /* 0x000fc80000400000 */
[----:B------:R-:W-:-:S05]  /*2a40*/  FFMA R14, R125, R136, R14 ;  /* 0x000000887d0e7223 */ /* 0x000fca000000000e */
[----:B------:R-:W-:-:S05]  /*2a50*/  F2FP.BF16.F32.PACK_AB R14, RZ, R14 ;  /* 0x0000000eff0e723e */ /* 0x000fca00000010ff */
[----:B------:R0:W-:Y:S01]  /*2a60*/  @P3 STG.E.U16 desc[UR36][R8.64+0x12], R14 ;  /* 0x0000120e08003986 */ /* 0x0001e2000c101524 */
[----:B------:R-:W-:Y:S05]  /*2a70*/  @!P1 BRA `(.L_x_44) ;  /* 0x0000000000049947 */ /* 0x000fea0003800000 */
[----:B------:R0:W5:Y:S02]  /*2a80*/  LDG.E.LTC128B.U16 R141, desc[UR36][R4.64+0x10] ;  /* 0x00001024048d7981 */ /* 0x000164000c1e1520 */
.L_x_44:
[----:B------:R-:W-:Y:S05]  /*2a90*/  BSYNC B1 ;  /* 0x0000000000017941 */ /* 0x000fea0003800000 */
.L_x_43:
[----:B0----5:R-:W-:Y:S01]  /*2aa0*/  IMAD.U32 R14, R141, 0x10000, RZ ;  /* 0x000100008d0e7824 */ /* 0x021fe200078e00ff */
        /* <DEDUP_REMOVED lines=8> */
.L_x_46:
[----:B------:R-:W-:Y:S05]  /*2b30*/  BSYNC B1 ;  /* 0x0000000000017941 */ /* 0x000fea0003800000 */
.L_x_45:
        /* <DEDUP_REMOVED lines=10> */
.L_x_48:
[----:B------:R-:W-:Y:S05]  /*2be0*/  BSYNC B1 ;  /* 0x0000000000017941 */ /* 0x000fea0003800000 */
.L_x_47:
[----:B0----5:R-:W-:Y:S01]  /*2bf0*/  IMAD.U32 R14, R141, 0x10000, RZ ;  /* 0x000100008d0e7824 */ /* 0x021fe200078e00ff */
        /* <DEDUP_REMOVED lines=9> */
.L_x_50:
[----:B------:R-:W-:Y:S05]  /*2c90*/  BSYNC B1 ;  /* 0x0000000000017941 */ /* 0x000fea0003800000 */
.L_x_49:
        /* <DEDUP_REMOVED lines=9> */
.L_x_52:
[----:B------:R-:W-:Y:S05]  /*2d30*/  BSYNC B1 ;  /* 0x0000000000017941 */ /* 0x000fea0003800000 */
.L_x_51:
        /* <DEDUP_REMOVED lines=9> */
.L_x_54:
[----:B------:R-:W-:Y:S05]  /*2dd0*/  BSYNC B1 ;  /* 0x0000000000017941 */ /* 0x000fea0003800000 */
.L_x_53:
        /* <DEDUP_REMOVED lines=10> */
.L_x_56:
[----:B------:R-:W-:Y:S05]  /*2e80*/  BSYNC B1 ;  /* 0x0000000000017941 */ /* 0x000fea0003800000 */
.L_x_55:
        /* <DEDUP_REMOVED lines=10> */
.L_x_58:
[----:B------:R-:W-:Y:S05]  /*2f30*/  BSYNC B1 ;  /* 0x0000000000017941 */ /* 0x000fea0003800000 */
.L_x_57:
        /* <DEDUP_REMOVED lines=9> */
.L_x_60:
[----:B------:R-:W-:Y:S05]  /*2fd0*/  BSYNC B1 ;  /* 0x0000000000017941 */ /* 0x000fea0003800000 */
.L_x_59:
        /* <DEDUP_REMOVED lines=9> */
.L_x_62:
[----:B------:R-:W-:Y:S05]  /*3070*/  BSYNC B1 ;  /* 0x0000000000017941 */ /* 0x000fea0003800000 */
.L_x_61:
        /* <DEDUP_REMOVED lines=10> */
.L_x_64:
[----:B------:R-:W-:Y:S05]  /*3120*/  BSYNC B1 ;  /* 0x0000000000017941 */ /* 0x000fea0003800000 */
.L_x_63:
        /* <DEDUP_REMOVED lines=10> */
.L_x_66:
[----:B------:R-:W-:Y:S05]  /*31d0*/  BSYNC B1 ;  /* 0x0000000000017941 */ /* 0x000fea0003800000 */
.L_x_65:
        /* <DEDUP_REMOVED lines=9> */
.L_x_68:
[----:B------:R-:W-:Y:S05]  /*3270*/  BSYNC B1 ;  /* 0x0000000000017941 */ /* 0x000fea0003800000 */
.L_x_67:
        /* <DEDUP_REMOVED lines=9> */
.L_x_70:
[----:B------:R-:W-:Y:S05]  /*3310*/  BSYNC B1 ;  /* 0x0000000000017941 */ /* 0x000fea0003800000 */
.L_x_69:
        /* <DEDUP_REMOVED lines=10> */
.L_x_72:
[----:B------:R-:W-:Y:S05]  /*33c0*/  BSYNC B1 ;  /* 0x0000000000017941 */ /* 0x000fea0003800000 */
.L_x_71:
        /* <DEDUP_REMOVED lines=10> */
.L_x_74:
[----:B------:R-:W-:Y:S05]  /*3470*/  BSYNC B1 ;  /* 0x0000000000017941 */ /* 0x000fea0003800000 */
.L_x_73:
        /* <DEDUP_REMOVED lines=9> */
.L_x_76:
[----:B------:R-:W-:Y:S05]  /*3510*/  BSYNC B1 ;  /* 0x0000000000017941 */ /* 0x000fea0003800000 */
.L_x_75:
        /* <DEDUP_REMOVED lines=9> */
.L_x_78:
[----:B------:R-:W-:Y:S05]  /*35b0*/  BSYNC B1 ;  /* 0x0000000000017941 */ /* 0x000fea0003800000 */
.L_x_77:
        /* <DEDUP_REMOVED lines=10> */
.L_x_80:
[----:B------:R-:W-:Y:S05]  /*3660*/  BSYNC B1 ;  /* 0x0000000000017941 */ /* 0x000fea0003800000 */
.L_x_79:
        /* <DEDUP_REMOVED lines=10> */
.L_x_82:
[----:B------:R-:W-:Y:S05]  /*3710*/  BSYNC B1 ;  /* 0x0000000000017941 */ /* 0x000fea0003800000 */
.L_x_81:
        /* <DEDUP_REMOVED lines=9> */
.L_x_84:
[----:B------:R-:W-:Y:S05]  /*37b0*/  BSYNC B1 ;  /* 0x0000000000017941 */ /* 0x000fea0003800000 */
.L_x_83:
        /* <DEDUP_REMOVED lines=9> */
.L_x_86:
[----:B------:R-:W-:Y:S05]  /*3850*/  BSYNC B1 ;  /* 0x0000000000017941 */ /* 0x000fea0003800000 */
.L_x_85:
        /* <DEDUP_REMOVED lines=10> */
.L_x_88:
[----:B------:R-:W-:Y:S05]  /*3900*/  BSYNC B1 ;  /* 0x0000000000017941 */ /* 0x000fea0003800000 */
.L_x_87:
        /* <DEDUP_REMOVED lines=10> */
.L_x_90:
[----:B------:R-:W-:Y:S05]  /*39b0*/  BSYNC B1 ;  /* 0x0000000000017941 */ /* 0x000fea0003800000 */
.L_x_89:
        /* <DEDUP_REMOVED lines=9> */
.L_x_92:
[----:B------:R-:W-:Y:S05]  /*3a50*/  BSYNC B1 ;  /* 0x0000000000017941 */ /* 0x000fea0003800000 */
.L_x_91:
        /* <DEDUP_REMOVED lines=9> */
.L_x_94:
[----:B------:R-:W-:Y:S05]  /*3af0*/  BSYNC B1 ;  /* 0x0000000000017941 */ /* 0x000fea0003800000 */
.L_x_93:
        /* <DEDUP_REMOVED lines=10> */
.L_x_96:
[----:B------:R-:W-:Y:S05]  /*3ba0*/  BSYNC B1 ;  /* 0x0000000000017941 */ /* 0x000fea0003800000 */
.L_x_95:
        /* <DEDUP_REMOVED lines=10> */
.L_x_98:
[----:B------:R-:W-:Y:S05]  /*3c50*/  BSYNC B1 ;  /* 0x0000000000017941 */ /* 0x000fea0003800000 */
.L_x_97:
        /* <DEDUP_REMOVED lines=9> */
.L_x_100:
[----:B------:R-:W-:Y:S05]  /*3cf0*/  BSYNC B1 ;  /* 0x0000000000017941 */ /* 0x000fea0003800000 */
.L_x_99:
        /* <DEDUP_REMOVED lines=9> */
.L_x_102:
[----:B------:R-:W-:Y:S05]  /*3d90*/  BSYNC B1 ;  /* 0x0000000000017941 */ /* 0x000fea0003800000 */
.L_x_101:
        /* <DEDUP_REMOVED lines=10> */
.L_x_104:
[----:B------:R-:W-:Y:S05]  /*3e40*/  BSYNC B1 ;  /* 0x0000000000017941 */ /* 0x000fea0003800000 */
.L_x_103:
        /* <DEDUP_REMOVED lines=10> */
.L_x_106:
[----:B------:R-:W-:Y:S05]  /*3ef0*/  BSYNC B1 ;  /* 0x0000000000017941 */ /* 0x000fea0003800000 */
.L_x_105:
        /* <DEDUP_REMOVED lines=9> */
.L_x_108:
[----:B------:R-:W-:Y:S05]  /*3f90*/  BSYNC B1 ;  /* 0x0000000000017941 */ /* 0x000fea0003800000 */
.L_x_107:
        /* <DEDUP_REMOVED lines=9> */
.L_x_110:
[----:B------:R-:W-:Y:S05]  /*4030*/  BSYNC B1 ;  /* 0x0000000000017941 */ /* 0x000fea0003800000 */
.L_x_109:
        /* <DEDUP_REMOVED lines=10> */
.L_x_112:
[----:B------:R-:W-:Y:S05]  /*40e0*/  BSYNC B1 ;  /* 0x0000000000017941 */ /* 0x000fea0003800000 */
.L_x_111:
        /* <DEDUP_REMOVED lines=10> */
.L_x_114:
[----:B------:R-:W-:Y:S05]  /*4190*/  BSYNC B1 ;  /* 0x0000000000017941 */ /* 0x000fea0003800000 */
.L_x_113:
        /* <DEDUP_REMOVED lines=9> */
.L_x_116:
[----:B------:R-:W-:Y:S05]  /*4230*/  BSYNC B1 ;  /* 0x0000000000017941 */ /* 0x000fea0003800000 */
.L_x_115:
        /* <DEDUP_REMOVED lines=9> */
.L_x_118:
[----:B------:R-:W-:Y:S05]  /*42d0*/  BSYNC B1 ;  /* 0x0000000000017941 */ /* 0x000fea0003800000 */
.L_x_117:
        /* <DEDUP_REMOVED lines=10> */
.L_x_120:
[----:B------:R-:W-:Y:S05]  /*4380*/  BSYNC B1 ;  /* 0x0000000000017941 */ /* 0x000fea0003800000 */
.L_x_119:
        /* <DEDUP_REMOVED lines=10> */
.L_x_122:
[----:B------:R-:W-:Y:S05]  /*4430*/  BSYNC B1 ;  /* 0x0000000000017941 */ /* 0x000fea0003800000 */
.L_x_121:
        /* <DEDUP_REMOVED lines=9> */
.L_x_124:
[----:B------:R-:W-:Y:S05]  /*44d0*/  BSYNC B1 ;  /* 0x0000000000017941 */ /* 0x000fea0003800000 */
.L_x_123:
        /* <DEDUP_REMOVED lines=9> */
.L_x_126:
[----:B------:R-:W-:Y:S05]  /*4570*/  BSYNC B1 ;  /* 0x0000000000017941 */ /* 0x000fea0003800000 */
.L_x_125:
        /* <DEDUP_REMOVED lines=10> */
.L_x_128:
[----:B------:R-:W-:Y:S05]  /*4620*/  BSYNC B1 ;  /* 0x0000000000017941 */ /* 0x000fea0003800000 */
.L_x_127:
        /* <DEDUP_REMOVED lines=10> */
.L_x_130:
[----:B------:R-:W-:Y:S05]  /*46d0*/  BSYNC B1 ;  /* 0x0000000000017941 */ /* 0x000fea0003800000 */
.L_x_129:
        /* <DEDUP_REMOVED lines=9> */
.L_x_132:
[----:B------:R-:W-:Y:S05]  /*4770*/  BSYNC B1 ;  /* 0x0000000000017941 */ /* 0x000fea0003800000 */
.L_x_131:
        /* <DEDUP_REMOVED lines=9> */
.L_x_134:
[----:B------:R-:W-:Y:S05]  /*4810*/  BSYNC B1 ;  /* 0x0000000000017941 */ /* 0x000fea0003800000 */
.L_x_133:
        /* <DEDUP_REMOVED lines=10> */
.L_x_136:
[----:B------:R-:W-:Y:S05]  /*48c0*/  BSYNC B1 ;  /* 0x0000000000017941 */ /* 0x000fea0003800000 */
.L_x_135:
        /* <DEDUP_REMOVED lines=10> */
.L_x_138:
[----:B------:R-:W-:Y:S05]  /*4970*/  BSYNC B1 ;  /* 0x0000000000017941 */ /* 0x000fea0003800000 */
.L_x_137:
        /* <DEDUP_REMOVED lines=9> */
.L_x_140:
[----:B------:R-:W-:Y:S05]  /*4a10*/  BSYNC B1 ;  /* 0x0000000000017941 */ /* 0x000fea0003800000 */
.L_x_139:
        /* <DEDUP_REMOVED lines=9> */
.L_x_142:
[----:B------:R-:W-:Y:S05]  /*4ab0*/  BSYNC B1 ;  /* 0x0000000000017941 */ /* 0x000fea0003800000 */
.L_x_141:
        /* <DEDUP_REMOVED lines=10> */
.L_x_144:
[----:B------:R-:W-:Y:S05]  /*4b60*/  BSYNC B1 ;  /* 0x0000000000017941 */ /* 0x000fea0003800000 */
.L_x_143:
        /* <DEDUP_REMOVED lines=10> */
.L_x_146:
[----:B------:R-:W-:Y:S05]  /*4c10*/  BSYNC B1 ;  /* 0x0000000000017941 */ /* 0x000fea0003800000 */
.L_x_145:
        /* <DEDUP_REMOVED lines=9> */
.L_x_148:
[----:B------:R-:W-:Y:S05]  /*4cb0*/  BSYNC B1 ;  /* 0x0000000000017941 */ /* 0x000fea0003800000 */
.L_x_147:
        /* <DEDUP_REMOVED lines=9> */
.L_x_150:
[----:B------:R-:W-:Y:S05]  /*4d50*/  BSYNC B1 ;  /* 0x0000000000017941 */ /* 0x000fea0003800000 */
.L_x_149:
        /* <DEDUP_REMOVED lines=10> */
.L_x_152:
[----:B------:R-:W-:Y:S05]  /*4e00*/  BSYNC B1 ;  /* 0x0000000000017941 */ /* 0x000fea0003800000 */
.L_x_151:
        /* <DEDUP_REMOVED lines=10> */
.L_x_154:
[----:B------:R-:W-:Y:S05]  /*4eb0*/  BSYNC B1 ;  /* 0x0000000000017941 */ /* 0x000fea0003800000 */
.L_x_153:
        /* <DEDUP_REMOVED lines=9> */
.L_x_156:
[----:B------:R-:W-:Y:S05]  /*4f50*/  BSYNC B1 ;  /* 0x0000000000017941 */ /* 0x000fea0003800000 */
.L_x_155:
        /* <DEDUP_REMOVED lines=9> */
.L_x_158:
[----:B------:R-:W-:Y:S05]  /*4ff0*/  BSYNC B1 ;  /* 0x0000000000017941 */ /* 0x000fea0003800000 */
.L_x_157:
        /* <DEDUP_REMOVED lines=10> */
.L_x_160:
[----:B------:R-:W-:Y:S05]  /*50a0*/  BSYNC B1 ;  /* 0x0000000000017941 */ /* 0x000fea0003800000 */
.L_x_159:
        /* <DEDUP_REMOVED lines=10> */
.L_x_162:
[----:B------:R-:W-:Y:S05]  /*5150*/  BSYNC B1 ;  /* 0x0000000000017941 */ /* 0x000fea0003800000 */
.L_x_161:
        /* <DEDUP_REMOVED lines=9> */
.L_x_164:
[----:B------:R-:W-:Y:S05]  /*51f0*/  BSYNC B1 ;  /* 0x0000000000017941 */ /* 0x000fea0003800000 */
.L_x_163:
        /* <DEDUP_REMOVED lines=9> */
.L_x_166:
[----:B------:R-:W-:Y:S05]  /*5290*/  BSYNC B1 ;  /* 0x0000000000017941 */ /* 0x000fea0003800000 */
.L_x_165:
        /* <DEDUP_REMOVED lines=10> */
.L_x_168:
[----:B------:R-:W-:Y:S05]  /*5340*/  BSYNC B1 ;  /* 0x0000000000017941 */ /* 0x000fea0003800000 */
.L_x_167:
        /* <DEDUP_REMOVED lines=10> */
.L_x_170:
[----:B------:R-:W-:Y:S05]  /*53f0*/  BSYNC B1 ;  /* 0x0000000000017941 */ /* 0x000fea0003800000 */
.L_x_169:
        /* <DEDUP_REMOVED lines=9> */
.L_x_172:
[----:B------:R-:W-:Y:S05]  /*5490*/  BSYNC B1 ;  /* 0x0000000000017941 */ /* 0x000fea0003800000 */
.L_x_171:
        /* <DEDUP_REMOVED lines=9> */
.L_x_174:
[----:B------:R-:W-:Y:S05]  /*5530*/  BSYNC B1 ;  /* 0x0000000000017941 */ /* 0x000fea0003800000 */
.L_x_173:
        /* <DEDUP_REMOVED lines=10> */
.L_x_176:
[----:B------:R-:W-:Y:S05]  /*55e0*/  BSYNC B1 ;  /* 0x0000000000017941 */ /* 0x000fea0003800000 */
.L_x_175:
        /* <DEDUP_REMOVED lines=10> */
.L_x_178:
[----:B------:R-:W-:Y:S05]  /*5690*/  BSYNC B1 ;  /* 0x0000000000017941 */ /* 0x000fea0003800000 */
.L_x_177:
        /* <DEDUP_REMOVED lines=9> */
.L_x_180:
[----:B------:R-:W-:Y:S05]  /*5730*/  BSYNC B1 ;  /* 0x0000000000017941 */ /* 0x000fea0003800000 */
.L_x_179:
        /* <DEDUP_REMOVED lines=9> */
.L_x_182:
[----:B------:R-:W-:Y:S05]  /*57d0*/  BSYNC B1 ;  /* 0x0000000000017941 */ /* 0x000fea0003800000 */
.L_x_181:
        /* <DEDUP_REMOVED lines=10> */
.L_x_184:
[----:B------:R-:W-:Y:S05]  /*5880*/  BSYNC B1 ;  /* 0x0000000000017941 */ /* 0x000fea0003800000 */
.L_x_183:
        /* <DEDUP_REMOVED lines=10> */
.L_x_186:
[----:B------:R-:W-:Y:S05]  /*5930*/  BSYNC B1 ;  /* 0x0000000000017941 */ /* 0x000fea0003800000 */
.L_x_185:
        /* <DEDUP_REMOVED lines=9> */
.L_x_188:
[----:B------:R-:W-:Y:S05]  /*59d0*/  BSYNC B1 ;  /* 0x0000000000017941 */ /* 0x000fea0003800000 */
.L_x_187:
        /* <DEDUP_REMOVED lines=9> */
.L_x_190:
[----:B------:R-:W-:Y:S05]  /*5a70*/  BSYNC B1 ;  /* 0x0000000000017941 */ /* 0x000fea0003800000 */
.L_x_189:
        /* <DEDUP_REMOVED lines=10> */
.L_x_192:
[----:B------:R-:W-:Y:S05]  /*5b20*/  BSYNC B1 ;  /* 0x0000000000017941 */ /* 0x000fea0003800000 */
.L_x_191:
        /* <DEDUP_REMOVED lines=10> */
.L_x_194:
[----:B------:R-:W-:Y:S05]  /*5bd0*/  BSYNC B1 ;  /* 0x0000000000017941 */ /* 0x000fea0003800000 */
.L_x_193:
        /* <DEDUP_REMOVED lines=9> */
.L_x_196:
[----:B------:R-:W-:Y:S05]  /*5c70*/  BSYNC B1 ;  /* 0x0000000000017941 */ /* 0x000fea0003800000 */
.L_x_195:
        /* <DEDUP_REMOVED lines=9> */
.L_x_198:
[----:B------:R-:W-:Y:S05]  /*5d10*/  BSYNC B1 ;  /* 0x0000000000017941 */ /* 0x000fea0003800000 */
.L_x_197:
        /* <DEDUP_REMOVED lines=10> */
.L_x_200:
[----:B------:R-:W-:Y:S05]  /*5dc0*/  BSYNC B1 ;  /* 0x0000000000017941 */ /* 0x000fea0003800000 */
.L_x_199:
        /* <DEDUP_REMOVED lines=10> */
.L_x_202:
[----:B------:R-:W-:Y:S05]  /*5e70*/  BSYNC B1 ;  /* 0x0000000000017941 */ /* 0x000fea0003800000 */
.L_x_201:
        /* <DEDUP_REMOVED lines=9> */
.L_x_204:
[----:B------:R-:W-:Y:S05]  /*5f10*/  BSYNC B1 ;  /* 0x0000000000017941 */ /* 0x000fea0003800000 */
.L_x_203:
        /* <DEDUP_REMOVED lines=9> */
.L_x_206:
[----:B------:R-:W-:Y:S05]  /*5fb0*/  BSYNC B1 ;  /* 0x0000000000017941 */ /* 0x000fea0003800000 */
.L_x_205:
        /* <DEDUP_REMOVED lines=10> */
.L_x_208:
[----:B------:R-:W-:Y:S05]  /*6060*/  BSYNC B1 ;  /* 0x0000000000017941 */ /* 0x000fea0003800000 */
.L_x_207:
        /* <DEDUP_REMOVED lines=10> */
.L_x_210:
[----:B------:R-:W-:Y:S05]  /*6110*/  BSYNC B1 ;  /* 0x0000000000017941 */ /* 0x000fea0003800000 */
.L_x_209:
        /* <DEDUP_REMOVED lines=9> */
.L_x_212:
[----:B------:R-:W-:Y:S05]  /*61b0*/  BSYNC B1 ;  /* 0x0000000000017941 */ /* 0x000fea0003800000 */
.L_x_211:
        /* <DEDUP_REMOVED lines=9> */
.L_x_214:
[----:B------:R-:W-:Y:S05]  /*6250*/  BSYNC B1 ;  /* 0x0000000000017941 */ /* 0x000fea0003800000 */
.L_x_213:
        /* <DEDUP_REMOVED lines=10> */
.L_x_216:
[----:B------:R-:W-:Y:S05]  /*6300*/  BSYNC B1 ;  /* 0x0000000000017941 */ /* 0x000fea0003800000 */
.L_x_215:
        /* <DEDUP_REMOVED lines=10> */
.L_x_218:
[----:B------:R-:W-:Y:S05]  /*63b0*/  BSYNC B1 ;  /* 0x0000000000017941 */ /* 0x000fea0003800000 */
.L_x_217:
        /* <DEDUP_REMOVED lines=9> */
.L_x_220:
[----:B------:R-:W-:Y:S05]  /*6450*/  BSYNC B1 ;  /* 0x0000000000017941 */ /* 0x000fea0003800000 */
.L_x_219:
        /* <DEDUP_REMOVED lines=9> */
.L_x_222:
[----:B------:R-:W-:Y:S05]  /*64f0*/  BSYNC B1 ;  /* 0x0000000000017941 */ /* 0x000fea0003800000 */
.L_x_221:
        /* <DEDUP_REMOVED lines=10> */
.L_x_224:
[----:B------:R-:W-:Y:S05]  /*65a0*/  BSYNC B1 ;  /* 0x0000000000017941 */ /* 0x000fea0003800000 */
.L_x_223:
        /* <DEDUP_REMOVED lines=10> */
.L_x_226:
[----:B------:R-:W-:Y:S05]  /*6650*/  BSYNC B1 ;  /* 0x0000000000017941 */ /* 0x000fea0003800000 */
.L_x_225:
        /* <DEDUP_REMOVED lines=9> */
.L_x_228:
[----:B------:R-:W-:Y:S05]  /*66f0*/  BSYNC B1 ;  /* 0x0000000000017941 */ /* 0x000fea0003800000 */
.L_x_227:
        /* <DEDUP_REMOVED lines=9> */
.L_x_230:
[----:B------:R-:W-:Y:S05]  /*6790*/  BSYNC B1 ;  /* 0x0000000000017941 */ /* 0x000fea0003800000 */
.L_x_229:
        /* <DEDUP_REMOVED lines=10> */
.L_x_232:
[----:B------:R-:W-:Y:S05]  /*6840*/  BSYNC B1 ;  /* 0x0000000000017941 */ /* 0x000fea0003800000 */
.L_x_231:
        /* <DEDUP_REMOVED lines=10> */
.L_x_234:
[----:B------:R-:W-:Y:S05]  /*68f0*/  BSYNC B1 ;  /* 0x0000000000017941 */ /* 0x000fea0003800000 */
.L_x_233:
        /* <DEDUP_REMOVED lines=9> */
.L_x_236:
[----:B------:R-:W-:Y:S05]  /*6990*/  BSYNC B1 ;  /* 0x0000000000017941 */ /* 0x000fea0003800000 */
.L_x_235:
        /* <DEDUP_REMOVED lines=9> */
.L_x_238:
[----:B------:R-:W-:Y:S05]  /*6a30*/  BSYNC B1 ;  /* 0x0000000000017941 */ /* 0x000fea0003800000 */
.L_x_237:
        /* <DEDUP_REMOVED lines=10> */
.L_x_240:
[----:B------:R-:W-:Y:S05]  /*6ae0*/  BSYNC B1 ;  /* 0x0000000000017941 */ /* 0x000fea0003800000 */
.L_x_239:
        /* <DEDUP_REMOVED lines=10> */
.L_x_242:
[----:B------:R-:W-:Y:S05]  /*6b90*/  BSYNC B1 ;  /* 0x0000000000017941 */ /* 0x000fea0003800000 */
.L_x_241:
        /* <DEDUP_REMOVED lines=9> */
.L_x_244:
[----:B------:R-:W-:Y:S05]  /*6c30*/  BSYNC B1 ;  /* 0x0000000000017941 */ /* 0x000fea0003800000 */
.L_x_243:
        /* <DEDUP_REMOVED lines=9> */
.L_x_246:
[----:B------:R-:W-:Y:S05]  /*6cd0*/  BSYNC B1 ;  /* 0x0000000000017941 */ /* 0x000fea0003800000 */
.L_x_245:
        /* <DEDUP_REMOVED lines=10> */
.L_x_248:
[----:B------:R-:W-:Y:S05]  /*6d80*/  BSYNC B1 ;  /* 0x0000000000017941 */ /* 0x000fea0003800000 */
.L_x_247:
        /* <DEDUP_REMOVED lines=10> */
.L_x_250:
[----:B------:R-:W-:Y:S05]  /*6e30*/  BSYNC B1 ;  /* 0x0000000000017941 */ /* 0x000fea0003800000 */
.L_x_249:
[----:B01-345:R-:W-:Y:S01]  /*6e40*/  IMAD.U32 R6, R141, 0x10000, RZ ;  /* 0x000100008d067824 */ /* 0x03bfe200078e00ff */
        /* <DEDUP_REMOVED lines=8> */
.L_x_252:
[----:B------:R-:W-:Y:S05]  /*6ed0*/  BSYNC B1 ;  /* 0x0000000000017941 */ /* 0x000fea0003800000 */
.L_x_251:
[----:B0----5:R-:W-:Y:S01]  /*6ee0*/  IMAD.U32 R6, R141, 0x10000, RZ ;  /* 0x000100008d067824 */ /* 0x021fe200078e00ff */
[----:B------:R-:W-:Y:S01]  /*6ef0*/  ISETP.GT.AND P0, PT, R3, 0x8, P0 ;  /* 0x000000080300780c */ /* 0x000fe20000704270 */
[----:B------:R-:W-:Y:S02]  /*6f00*/  BSSY B1, `(.L_x_253) ;  /* 0x000000a000017945 */ /* 0x000fe40003800000 */
[----:B------:R-:W-:Y:S01]  /*6f10*/  FMUL R7, R6, R137 ;  /* 0x0000008906077220 */ /* 0x000fe20000400000 */
[----:B------:R-:W-:-:S03]  /*6f20*/  @P1 IMAD.MOV.U32 R6, RZ, RZ, R12 ;  /* 0x000000ffff061224 */ /* 0x000fc600078e000c */
[----:B------:R-:W-:-:S05]  /*6f30*/  FFMA R7, R38, R136, R7 ;  /* 0x0000008826077223 */ /* 0x000fca0000000007 */
[----:B------:R-:W-:-:S04]  /*6f40*/  F2FP.BF16.F32.PACK_AB R7, RZ, R7 ;  /* 0x00000007ff07723e */ /* 0x000fc800000010ff */
[----:B------:R-:W-:Y:S01]  /*6f50*/  PRMT R8, R7, 0x7610, R8 ;  /* 0x0000761007087816 */ /* 0x000fe20000000008 */
[----:B------:R-:W-:-:S05]  /*6f60*/  @P1 IMAD.MOV.U32 R7, RZ, RZ, R13 ;  /* 0x000000ffff071224 */ /* 0x000fca00078e000d */
[----:B------:R0:W-:Y:S01]  /*6f70*/  @P1 STG.E.U16 desc[UR36][R6.64+0x1b0], R8 ;  /* 0x0001b00806001986 */ /* 0x0001e2000c101524 */
[----:B------:R-:W-:Y:S05]  /*6f80*/  @!P0 BRA `(.L_x_254) ;  /* 0x0000000000048947 */ /* 0x000fea0003800000 */
[----:B------:R3:W5:Y:S02]  /*6f90*/  LDG.E.LTC128B.U16 R141, desc[UR36][R4.64+0x1b2] ;  /* 0x0001b224048d7981 */ /* 0x000764000c1e1520 */
.L_x_254:
[----:B------:R-:W-:Y:S05]  /*6fa0*/  BSYNC B1 ;  /* 0x0000000000017941 */ /* 0x000fea0003800000 */
.L_x_253:
[----:B------:R-:W-:Y:S05]  /*6fb0*/  @!P0 BRA `(.L_x_255) ;  /* 0x0000002400c08947 */ /* 0x000fea0003800000 */
[----:B-123-5:R-:W-:-:S04]  /*6fc0*/  IMAD.U32 R4, R141, 0x10000, RZ ;  /* 0x000100008d047824 */ /* 0x02efc800078e00ff */
[----:B------:R-:W-:-:S04]  /*6fd0*/  FMUL R4, R4, R137 ;  /* 0x0000008904047220 */ /* 0x000fc80000400000 */
[----:B------:R-:W-:-:S05]  /*6fe0*/  FFMA R4, R39, R136, R4 ;  /* 0x0000008827047223 */ /* 0x000fca0000000004 */
[----:B------:R-:W-:-:S05]  /*6ff0*/  F2FP.BF16.F32.PACK_AB R4, RZ, R4 ;  /* 0x00000004ff04723e */ /* 0x000fca00000010ff */
[----:B------:R4:W-:Y:S01]  /*7000*/  STG.E.U16 desc[UR36][R12.64+0x1b2], R4 ;  /* 0x0001b2040c007986 */ /* 0x0009e2000c101524 */
[----:B------:R-:W-:Y:S05]  /*7010*/  BRA `(.L_x_255) ;  /* 0x0000002400a87947 */ /* 0x000fea0003800000 */
.L_x_34:
[----:B------:R-:W-:Y:S01]  /*7020*/  ULDC.64 UR4, c[0x0][0x5c0] ;  /* 0x0001700000047ab9 */ /* 0x000fe20000000a00 */
[----:B------:R-:W-:Y:S01]  /*7030*/  ISETP.GT.AND P3, PT, R10, 0x1, PT ;  /* 0x000000010a00780c */ /* 0x000fe20003f64270 */
[-C--:B------:R-:W-:Y:S01]  /*7040*/  FMUL R120, R120, R136.reuse ;  /* 0x0000008878787220 */ /* 0x080fe20000400000 */
[----:B------:R-:W-:Y:S01]  /*7050*/  LEA R8, P0, R6, UR4, 0x1 ;  /* 0x0000000406087c11 */ /* 0x000fe2000f8008ff */
[-C--:B------:R-:W-:Y:S01]  /*7060*/  FMUL R121, R121, R136.reuse ;  /* 0x0000008879797220 */ /* 0x080fe20000400000 */
[----:B------:R-:W-:Y:S01]  /*7070*/  SHF.L.U64.HI R5, R4, 0x4, R5 ;  /* 0x0000000404057819 */ /* 0x000fe20000010205 */
[-C--:B------:R-:W-:Y:S01]  /*7080*/  FMUL R122, R122, R136.reuse ;  /* 0x000000887a7a7220 */ /* 0x080fe20000400000 */
[----:B------:R-:W-:Y:S01]  /*7090*/  LEA.HI.X R9, R6, UR5, R9, 0x1, P0 ;  /* 0x0000000506097c11 */ /* 0x000fe200080f0c09 */
[-C--:B------:R-:W-:Y:S01]  /*70a0*/  FMUL R123, R123, R136.reuse ;  /* 0x000000887b7b7220 */ /* 0x080fe20000400000 */
[----:B------:R-:W-:Y:S01]  /*70b0*/  ISETP.GT.AND P0, PT, R3, RZ, P3 ;  /* 0x000000ff0300720c */ /* 0x000fe20001f04270 */
[----:B------:R-:W-:Y:S01]  /*70c0*/  FMUL R124, R124, R136 ;  /* 0x000000887c7c7220 */ /* 0x000fe20000400000 */
[----:B------:R-:W-:Y:S01]  /*70d0*/  F2FP.BF16.F32.PACK_AB R120, RZ, R120 ;  /* 0x00000078ff78723e */ /* 0x000fe200000010ff */
[-C--:B------:R-:W-:Y:S01]  /*70e0*/  FMUL R125, R125, R136.reuse ;  /* 0x000000887d7d7220 */ /* 0x080fe20000400000 */
[----:B------:R-:W-:Y:S01]  /*70f0*/  F2FP.BF16.F32.PACK_AB R121, RZ, R121 ;  /* 0x00000079ff79723e */ /* 0x000fe200000010ff */
[----:B------:R-:W-:Y:S01]  /*7100*/  FMUL R126, R126, R136 ;  /* 0x000000887e7e7220 */ /* 0x000fe20000400000 */
[----:B------:R-:W-:Y:S01]  /*7110*/  LEA R4, P4, R4, R8, 0x4 ;  /* 0x0000000804047211 */ /* 0x000fe200078820ff */
[----:B------:R-:W-:Y:S01]  /*7120*/  @P2 STG.E.U16 desc[UR36][R8.64], R120 ;  /* 0x0000007808002986 */ /* 0x000fe2000c101524 */
[----:B------:R-:W-:Y:S01]  /*7130*/  ISETP.GT.AND P2, PT, R10, 0x8, PT ;  /* 0x000000080a00780c */ /* 0x000fe20003f44270 */
[----:B------:R-:W-:Y:S01]  /*7140*/  FMUL R127, R127, R136 ;  /* 0x000000887f7f7220 */ /* 0x000fe20000400000 */
[----:B------:R-:W-:Y:S01]  /*7150*/  ISETP.GT.AND P1, PT, R3, 0x8, P1 ;  /* 0x000000080300780c */ /* 0x000fe20000f24270 */
[--C-:B------:R-:W-:Y:S01]  /*7160*/  IMAD.X R5, R5, 0x1, R9.reuse, P4 ;  /* 0x0000000105057824 */ /* 0x100fe200020e0609 */
[C---:B------:R-:W-:Y:S01]  /*7170*/  ISETP.GT.AND P5, PT, R3.reuse, RZ, P2 ;  /* 0x000000ff0300720c */ /* 0x040fe200017a4270 */
[--C-:B------:R-:W-:Y:S01]  /*7180*/  @P0 IMAD.MOV.U32 R6, RZ, RZ, R8.reuse ;  /* 0x000000ffff060224 */ /* 0x100fe200078e0008 */
[----:B------:R-:W-:Y:S01]  /*7190*/  ISETP.GT.AND P3, PT, R3, 0x8, P3 ;  /* 0x000000080300780c */ /* 0x000fe20001f64270 */
[--C-:B------:R-:W-:Y:S01]  /*71a0*/  @P0 IMAD.MOV.U32 R7, RZ, RZ, R9.reuse ;  /* 0x000000ffff070224 */ /* 0x100fe200078e0009 */
[----:B------:R-:W-:Y:S01]  /*71b0*/  F2FP.BF16.F32.PACK_AB R122, RZ, R122 ;  /* 0x0000007aff7a723e */ /* 0x000fe200000010ff */
[-C--:B------:R-:W-:Y:S01]  /*71c0*/  FMUL R128, R128, R136.reuse ;  /* 0x0000008880807220 */ /* 0x080fe20000400000 */
[----:B------:R-:W-:Y:S01]  /*71d0*/  F2FP.BF16.F32.PACK_AB R123, RZ, R123 ;  /* 0x0000007bff7b723e */ /* 0x000fe200000010ff */
[-C--:B------:R-:W-:Y:S01]  /*71e0*/  FMUL R129, R129, R136.reuse ;  /* 0x0000008881817220 */ /* 0x080fe20000400000 */
[----:B------:R0:W-:Y:S01]  /*71f0*/  @P0 STG.E.U16 desc[UR36][R6.64+0x2], R121 ;  /* 0x0000027906000986 */ /* 0x0001e2000c101524 */
[----:B------:R-:W-:Y:S01]  /*7200*/  ISETP.GT.AND P0, PT, R10, 0x9, PT ;  /* 0x000000090a00780c */ /* 0x000fe20003f04270 */
[----:B------:R-:W-:Y:S01]  /*7210*/  FMUL R130, R130, R136 ;  /* 0x0000008882827220 */ /* 0x000fe20000400000 */
[----:B------:R-:W-:Y:S01]  /*7220*/  F2FP.BF16.F32.PACK_AB R124, RZ, R124 ;  /* 0x0000007cff7c723e */ /* 0x000fe200000010ff */
[----:B------:R-:W-:Y:S01]  /*7230*/  @P1 STG.E.U16 desc[UR36][R4.64], R122 ;  /* 0x0000007a04001986 */ /* 0x000fe2000c101524 */
[----:B------:R-:W-:Y:S01]  /*7240*/  ISETP.GT.AND P4, PT, R3, RZ, P0 ;  /* 0x000000ff0300720c */ /* 0x000fe20000784270 */
[-C--:B------:R-:W-:Y:S01]  /*7250*/  FMUL R131, R131, R136.reuse ;  /* 0x0000008883837220 */ /* 0x080fe20000400000 */
[----:B------:R-:W-:Y:S01]  /*7260*/  ISETP.GT.AND P1, PT, R10, 0x10, PT ;  /* 0x000000100a00780c */ /* 0x000fe20003f24270 */
[----:B------:R-:W-:Y:S01]  /*7270*/  @P3 STG.E.U16 desc[UR36][R4.64+0x2], R123 ;  /* 0x0000027b04003986 */ /* 0x000fe2000c101524 */
[----:B------:R-:W-:Y:S01]  /*7280*/  F2FP.BF16.F32.PACK_AB R125, RZ, R125 ;  /* 0x0000007dff7d723e */ /* 0x000fe200000010ff */
[-C--:B------:R-:W-:Y:S01]  /*7290*/  FMUL R132, R132, R136.reuse ;  /* 0x0000008884847220 */ /* 0x080fe20000400000 */
[C---:B------:R-:W-:Y:S01]  /*72a0*/  ISETP.GT.AND P2, PT, R3.reuse, 0x8, P2 ;  /* 0x000000080300780c */ /* 0x040fe20001744270 */
[--C-:B0-----:R-:W-:Y:S01]  /*72b0*/  @P5 IMAD.MOV.U32 R6, RZ, RZ, R8.reuse ;  /* 0x000000ffff065224 */ /* 0x101fe200078e0008 */
[----:B------:R-:W-:Y:S01]  /*72c0*/  ISETP.GT.AND P3, PT, R3, 0x8, P0 ;  /* 0x000000080300780c */ /* 0x000fe20000764270 */
[--C-:B------:R-:W-:Y:S01]  /*72d0*/  @P5 IMAD.MOV.U32 R7, RZ, RZ, R9.reuse ;  /* 0x000000ffff075224 */ /* 0x100fe200078e0009 */
[----:B------:R-:W-:Y:S01]  /*72e0*/  ISETP.GT.AND P0, PT, R10, 0x11, PT ;  /* 0x000000110a00780c */ /* 0x000fe20003f04270 */
[----:B------:R-:W-:Y:S01]  /*72f0*/  FMUL R133, R133, R136 ;  /* 0x0000008885857220 */ /* 0x000fe20000400000 */
[----:B------:R-:W-:Y:S01]  /*7300*/  F2FP.BF16.F32.PACK_AB R126, RZ, R126 ;  /* 0x0000007eff7e723e */ /* 0x000fe200000010ff */
[-C--:B------:R-:W-:Y:S01]  /*7310*/  FMUL R134, R134, R136.reuse ;  /* 0x0000008886867220 */ /* 0x080fe20000400000 */
[----:B------:R0:W-:Y:S01]  /*7320*/  @P5 STG.E.U16 desc[UR36][R6.64+0x10], R124 ;  /* 0x0000107c06005986 */ /* 0x0001e2000c101524 */
[----:B------:R-:W-:Y:S01]  /*7330*/  ISETP.GT.AND P5, PT, R3, RZ, P1 ;  /* 0x000000ff0300720c */ /* 0x000fe20000fa4270 */
[-C--:B------:R-:W-:Y:S01]  /*7340*/  FMUL R135, R135, R136.reuse ;  /* 0x0000008887877220 */ /* 0x080fe20000400000 */
[----:B------:R-:W-:Y:S01]  /*7350*/  F2FP.BF16.F32.PACK_AB R127, RZ, R127 ;  /* 0x0000007fff7f723e */ /* 0x000fe200000010ff */
[----:B------:R-:W-:Y:S01]  /*7360*/  FMUL R104, R104, R136 ;  /* 0x0000008868687220 */ /* 0x000fe20000400000 */
[----:B------:R-:W-:Y:S01]  /*7370*/  F2FP.BF16.F32.PACK_AB R128, RZ, R128 ;  /* 0x00000080ff80723e */ /* 0x000fe200000010ff */
[-C--:B------:R-:W-:Y:S01]  /*7380*/  FMUL R105, R105, R136.reuse ;  /* 0x0000008869697220 */ /* 0x080fe20000400000 */
[----:B------:R-:W-:Y:S01]  /*7390*/  F2FP.BF16.F32.PACK_AB R129, RZ, R129 ;  /* 0x00000081ff81723e */ /* 0x000fe200000010ff */
[-C--:B------:R-:W-:Y:S01]  /*73a0*/  FMUL R106, R106, R136.reuse ;  /* 0x000000886a6a7220 */ /* 0x080fe20000400000 */
[----:B------:R-:W-:Y:S01]  /*73b0*/  ISETP.GT.AND P1, PT, R3, 0x8, P1 ;  /* 0x000000080300780c */ /* 0x000fe20000f24270 */
[----:B------:R-:W-:Y:S01]  /*73c0*/  FMUL R107, R107, R136 ;  /* 0x000000886b6b7220 */ /* 0x000fe20000400000 */
[----:B------:R-:W-:Y:S01]  /*73d0*/  F2FP.BF16.F32.PACK_AB R130, RZ, R130 ;  /* 0x00000082ff82723e */ /* 0x000fe200000010ff */
[--C-:B0-----:R-:W-:Y:S01]  /*73e0*/  @P4 IMAD.MOV.U32 R6, RZ, RZ, R8.reuse ;  /* 0x000000ffff064224 */ /* 0x101fe200078e0008 */
[----:B------:R-:W-:Y:S01]  /*73f0*/  F2FP.BF16.F32.PACK_AB R131, RZ, R131 ;  /* 0x00000083ff83723e */ /* 0x000fe200000010ff */
[--C-:B------:R-:W-:Y:S01]  /*7400*/  @P4 IMAD.MOV.U32 R7, RZ, RZ, R9.reuse ;  /* 0x000000ffff074224 */ /* 0x100fe200078e0009 */
[----:B------:R-:W-:Y:S01]  /*7410*/  F2FP.BF16.F32.PACK_AB R132, RZ, R132 ;  /* 0x00000084ff84723e */ /* 0x000fe200000010ff */
[-C--:B------:R-:W-:Y:S01]  /*7420*/  FMUL R108, R108, R136.reuse ;  /* 0x000000886c6c7220 */ /* 0x080fe20000400000 */
[----:B------:R-:W-:Y:S01]  /*7430*/  F2FP.BF16.F32.PACK_AB R133, RZ, R133 ;  /* 0x00000085ff85723e */ /* 0x000fe200000010ff */
[-C--:B------:R-:W-:Y:S01]  /*7440*/  FMUL R109, R109, R136.reuse ;  /* 0x000000886d6d7220 */ /* 0x080fe20000400000 */
[----:B------:R0:W-:Y:S01]  /*7450*/  @P4 STG.E.U16 desc[UR36][R6.64+0x12], R125 ;  /* 0x0000127d06004986 */ /* 0x0001e2000c101524 */
[----:B------:R-:W-:Y:S01]  /*7460*/  ISETP.GT.AND P4, PT, R3, RZ, P0 ;  /* 0x000000ff0300720c */ /* 0x000fe20000784270 */
[----:B------:R-:W-:Y:S01]  /*7470*/  FMUL R110, R110, R136 ;  /* 0x000000886e6e7220 */ /* 0x000fe20000400000 */
[----:B------:R-:W-:Y:S01]  /*7480*/  F2FP.BF16.F32.PACK_AB R134, RZ, R134 ;  /* 0x00000086ff86723e */ /* 0x000fe200000010ff */
[----:B------:R-:W-:Y:S01]  /*7490*/  @P2 STG.E.U16 desc[UR36][R4.64+0x10], R126 ;  /* 0x0000107e04002986 */ /* 0x000fe2000c101524 */
[----:B------:R-:W-:Y:S01]  /*74a0*/  ISETP.GT.AND P2, PT, R10, 0x18, PT ;  /* 0x000000180a00780c */ /* 0x000fe20003f44270 */
[-C--:B------:R-:W-:Y:S01]  /*74b0*/  FMUL R111, R111, R136.reuse ;  /* 0x000000886f6f7220 */ /* 0x080fe20000400000 */
[----:B------:R-:W-:Y:S01]  /*74c0*/  F2FP.BF16.F32.PACK_AB R135, RZ, R135 ;  /* 0x00000087ff87723e */ /* 0x000fe200000010ff */
[----:B------:R-:W-:Y:S01]  /*74d0*/  @P3 STG.E.U16 desc[UR36][R4.64+0x12], R127 ;  /* 0x0000127f04003986 */ /* 0x000fe2000c101524 */
[----:B------:R-:W-:Y:S01]  /*74e0*/  ISETP.GT.AND P3, PT, R3, 0x8, P0 ;  /* 0x000000080300780c */ /* 0x000fe20000764270 */
[----:B------:R-:W-:Y:S01]  /*74f0*/  FMUL R112, R112, R136 ;  /* 0x0000008870707220 */ /* 0x000fe20000400000 */
[----:B------:R-:W-:Y:S01]  /*7500*/  ISETP.GT.AND P0, PT, R10, 0x19, PT ;  /* 0x000000190a00780c */ /* 0x000fe20003f04270 */
[--C-:B0-----:R-:W-:Y:S01]  /*7510*/  @P5 IMAD.MOV.U32 R6, RZ, RZ, R8.reuse ;  /* 0x000000ffff065224 */ /* 0x101fe200078e0008 */
[----:B------:R-:W-:Y:S01]  /*7520*/  F2FP.BF16.F32.PACK_AB R104, RZ, R104 ;  /* 0x00000068ff68723e */ /* 0x000fe200000010ff */
[--C-:B------:R-:W-:Y:S01]  /*7530*/  @P5 IMAD.MOV.U32 R7, RZ, RZ, R9.reuse ;  /* 0x000000ffff075224 */ /* 0x100fe200078e0009 */
[----:B------:R-:W-:Y:S01]  /*7540*/  F2FP.BF16.F32.PACK_AB R105, RZ, R105 ;  /* 0x00000069ff69723e */ /* 0x000fe200000010ff */
        /* <DEDUP_REMOVED lines=11> */
[----:B------:R-:W-:Y:S01]  /*7600*/  FMUL R118, R118, R136 ;  /* 0x0000008876767220 */ /* 0x000fe20000400000 */
[----:B------:R-:W-:Y:S01]  /*7610*/  F2FP.BF16.F32.PACK_AB R110, RZ, R110 ;  /* 0x0000006eff6e723e */ /* 0x000fe200000010ff */
[----:B------:R-:W-:Y:S01]  /*7620*/  FMUL R119, R119, R136 ;  /* 0x0000008877777220 */ /* 0x000fe20000400000 */
[----:B------:R-:W-:Y:S01]  /*7630*/  F2FP.BF16.F32.PACK_AB R111, RZ, R111 ;  /* 0x0000006fff6f723e */ /* 0x000fe200000010ff */
        /* <DEDUP_REMOVED lines=8> */
[C---:B------:R-:W-:Y:S01]  /*76c0*/  ISETP.GT.AND P4, PT, R3.reuse, RZ, P0 ;  /* 0x000000ff0300720c */ /* 0x040fe20000784270 */
[-C--:B------:R-:W-:Y:S01]  /*76d0*/  FMUL R90, R90, R136.reuse ;  /* 0x000000885a5a7220 */ /* 0x080fe20000400000 */
[----:B------:R-:W-:Y:S01]  /*76e0*/  F2FP.BF16.F32.PACK_AB R115, RZ, R115 ;  /* 0x00000073ff73723e */ /* 0x000fe200000010ff */
[----:B------:R-:W-:Y:S01]  /*76f0*/  @P1 STG.E.U16 desc[UR36][R4.64+0x20], R130 ;  /* 0x0000208204001986 */ /* 0x000fe2000c101524 */
[----:B------:R-:W-:Y:S01]  /*7700*/  ISETP.GT.AND P1, PT, R3, 0x8, P2 ;  /* 0x000000080300780c */ /* 0x000fe20001724270 */
[-C--:B------:R-:W-:Y:S01]  /*7710*/  FMUL R91, R91, R136.reuse ;  /* 0x000000885b5b7220 */ /* 0x080fe20000400000 */
[----:B------:R-:W-:Y:S01]  /*7720*/  ISETP.GT.AND P2, PT, R10, 0x20, PT ;  /* 0x000000200a00780c */ /* 0x000fe20003f44270 */
        /* <DEDUP_REMOVED lines=232> */
[----:B0-----:R-:W-:Y:S01]  /*85b0*/  @P5 IMAD.MOV.U32 R6, RZ, RZ, R8 ;  /* 0x000000ffff065224 */ /* 0x001fe200078e0008 */
[----:B------:R-:W-:Y:S01]  /*85c0*/  F2FP.BF16.F32.PACK_AB R28, RZ, R28 ;  /* 0x0000001cff1c723e */ /* 0x000fe200000010ff */
[----:B------:R-:W-:Y:S01]  /*85d0*/  @P5 IMAD.MOV.U32 R7, RZ, RZ, R9 ;  /* 0x000000ffff075224 */ /* 0x000fe200078e0009 */
[----:B------:R-:W-:Y:S01]  /*85e0*/  F2FP.BF16.F32.PACK_AB R29, RZ, R29 ;  /* 0x0000001dff1d723e */ /* 0x000fe200000010ff */
[----:B------:R-:W-:Y:S01]  /*85f0*/  FMUL R37, R37, R136 ;  /* 0x0000008825257220 */ /* 0x000fe20000400000 */
[----:B------:R-:W-:Y:S01]  /*8600*/  F2FP.BF16.F32.PACK_AB R30, RZ, R30 ;  /* 0x0000001eff1e723e */ /* 0x000fe200000010ff */
[-C--:B------:R-:W-:Y:S01]  /*8610*/  FMUL R38, R38, R136.reuse ;  /* 0x0000008826267220 */ /* 0x080fe20000400000 */
[----:B------:R0:W-:Y:S01]  /*8620*/  @P5 STG.E.U16 desc[UR36][R6.64+0x90], R92 ;  /* 0x0000905c06005986 */ /* 0x0001e2000c101524 */
[----:B------:R-:W-:Y:S01]  /*8630*/  ISETP.GT.AND P5, PT, R3, RZ, P2 ;  /* 0x000000ff0300720c */ /* 0x000fe200017a4270 */
[----:B------:R-:W-:Y:S01]  /*8640*/  FMUL R39, R39, R136 ;  /* 0x0000008827277220 */ /* 0x000fe20000400000 */
[----:B------:R-:W-:-:S02]  /*8650*/  F2FP.BF16.F32.PACK_AB R31, RZ, R31 ;  /* 0x0000001fff1f723e */ /* 0x000fc400000010ff */
[----:B------:R-:W-:Y:S02]  /*8660*/  F2FP.BF16.F32.PACK_AB R32, RZ, R32 ;  /* 0x00000020ff20723e */ /* 0x000fe400000010ff */
[----:B------:R-:W-:Y:S02]  /*8670*/  F2FP.BF16.F32.PACK_AB R33, RZ, R33 ;  /* 0x00000021ff21723e */ /* 0x000fe400000010ff */
[----:B------:R-:W-:Y:S02]  /*8680*/  F2FP.BF16.F32.PACK_AB R34, RZ, R34 ;  /* 0x00000022ff22723e */ /* 0x000fe400000010ff */
[----:B------:R-:W-:Y:S01]  /*8690*/  F2FP.BF16.F32.PACK_AB R35, RZ, R35 ;  /* 0x00000023ff23723e */ /* 0x000fe200000010ff */
[----:B0-----:R-:W-:Y:S01]  /*86a0*/  @P4 IMAD.MOV.U32 R6, RZ, RZ, R8 ;  /* 0x000000ffff064224 */ /* 0x001fe200078e0008 */
[----:B------:R-:W-:Y:S01]  /*86b0*/  F2FP.BF16.F32.PACK_AB R36, RZ, R36 ;  /* 0x00000024ff24723e */ /* 0x000fe200000010ff */
[----:B------:R-:W-:Y:S01]  /*86c0*/  @P4 IMAD.MOV.U32 R7, RZ, RZ, R9 ;  /* 0x000000ffff074224 */ /* 0x000fe200078e0009 */
[----:B------:R-:W-:-:S02]  /*86d0*/  F2FP.BF16.F32.PACK_AB R37, RZ, R37 ;  /* 0x00000025ff25723e */ /* 0x000fc400000010ff */
[----:B------:R-:W-:Y:S02]  /*86e0*/  F2FP.BF16.F32.PACK_AB R38, RZ, R38 ;  /* 0x00000026ff26723e */ /* 0x000fe400000010ff */
[----:B------:R0:W-:Y:S01]  /*86f0*/  @P4 STG.E.U16 desc[UR36][R6.64+0x92], R93 ;  /* 0x0000925d06004986 */ /* 0x0001e2000c101524 */
[C---:B------:R-:W-:Y:S02]  /*8700*/  ISETP.GT.AND P4, PT, R3.reuse, RZ, P0 ;  /* 0x000000ff0300720c */ /* 0x040fe40000784270 */
[----:B------:R-:W-:Y:S01]  /*8710*/  F2FP.BF16.F32.PACK_AB R39, RZ, R39 ;  /* 0x00000027ff27723e */ /* 0x000fe200000010ff */
[----:B------:R-:W-:Y:S01]  /*8720*/  @P1 STG.E.U16 desc[UR36][R4.64+0x90], R94 ;  /* 0x0000905e04001986 */ /* 0x000fe2000c101524 */
[C---:B------:R-:W-:Y:S02]  /*8730*/  ISETP.GT.AND P1, PT, R3.reuse, 0x8, P2 ;  /* 0x000000080300780c */ /* 0x040fe40001724270 */
[----:B------:R-:W-:Y:S01]  /*8740*/  ISETP.GT.AND P2, PT, R10, 0x58, PT ;  /* 0x000000580a00780c */ /* 0x000fe20003f44270 */
[----:B------:R-:W-:Y:S01]  /*8750*/  @P3 STG.E.U16 desc[UR36][R4.64+0x92], R95 ;  /* 0x0000925f04003986 */ /* 0x000fe2000c101524 */
[----:B------:R-:W-:-:S02]  /*8760*/  ISETP.GT.AND P3, PT, R3, 0x8, P0 ;  /* 0x000000080300780c */ /* 0x000fc40000764270 */
[----:B------:R-:W-:Y:S01]  /*8770*/  ISETP.GT.AND P0, PT, R10, 0x59, PT ;  /* 0x000000590a00780c */ /* 0x000fe20003f04270 */
[----:B0-----:R-:W-:Y:S02]  /*8780*/  @P5 IMAD.MOV.U32 R6, RZ, RZ, R8 ;  /* 0x000000ffff065224 */ /* 0x001fe400078e0008 */
[----:B------:R-:W-:-:S05]  /*8790*/  @P5 IMAD.MOV.U32 R7, RZ, RZ, R9 ;  /* 0x000000ffff075224 */ /* 0x000fca00078e0009 */
[----:B------:R0:W-:Y:S01]  /*87a0*/  @P5 STG.E.U16 desc[UR36][R6.64+0xa0], R96 ;  /* 0x0000a06006005986 */ /* 0x0001e2000c101524 */
[----:B------:R-:W-:Y:S01]  /*87b0*/  ISETP.GT.AND P5, PT, R3, RZ, P2 ;  /* 0x000000ff0300720c */ /* 0x000fe200017a4270 */
[----:B0-----:R-:W-:Y:S02]  /*87c0*/  @P4 IMAD.MOV.U32 R6, RZ, RZ, R8 ;  /* 0x000000ffff064224 */ /* 0x001fe400078e0008 */
[----:B------:R-:W-:-:S05]  /*87d0*/  @P4 IMAD.MOV.U32 R7, RZ, RZ, R9 ;  /* 0x000000ffff074224 */ /* 0x000fca00078e0009 */
[----:B------:R0:W-:Y:S01]  /*87e0*/  @P4 STG.E.U16 desc[UR36][R6.64+0xa2], R97 ;  /* 0x0000a26106004986 */ /* 0x0001e2000c101524 */
[----:B------:R-:W-:-:S03]  /*87f0*/  ISETP.GT.AND P4, PT, R3, RZ, P0 ;  /* 0x000000ff0300720c */ /* 0x000fc60000784270 */
[----:B------:R-:W-:Y:S01]  /*8800*/  @P1 STG.E.U16 desc[UR36][R4.64+0xa0], R98 ;  /* 0x0000a06204001986 */ /* 0x000fe2000c101524 */
[C---:B------:R-:W-:Y:S02]  /*8810*/  ISETP.GT.AND P1, PT, R3.reuse, 0x8, P2 ;  /* 0x000000080300780c */ /* 0x040fe40001724270 */
[C---:B------:R-:W-:Y:S01]  /*8820*/  ISETP.GT.AND P2, PT, R10.reuse, 0x60, PT ;  /* 0x000000600a00780c */ /* 0x040fe20003f44270 */
[----:B------:R-:W-:Y:S01]  /*8830*/  @P3 STG.E.U16 desc[UR36][R4.64+0xa2], R99 ;  /* 0x0000a26304003986 */ /* 0x000fe2000c101524 */
[----:B------:R-:W-:Y:S02]  /*8840*/  ISETP.GT.AND P3, PT, R3, 0x8, P0 ;  /* 0x000000080300780c */ /* 0x000fe40000764270 */
        /* <DEDUP_REMOVED lines=144> */
[C---:B------:R-:W-:Y:S02]  /*9150*/  ISETP.GT.AND P5, PT, R3.reuse, RZ, P2 ;  /* 0x000000ff0300720c */ /* 0x040fe400017a4270 */
[----:B------:R-:W-:Y:S01]  /*9160*/  ISETP.GT.AND P2, PT, R3, 0x8, P2 ;  /* 0x000000080300780c */ /* 0x000fe20001744270 */
[----:B0-----:R-:W-:Y:S02]  /*9170*/  @P4 IMAD.MOV.U32 R6, RZ, RZ, R8 ;  /* 0x000000ffff064224 */ /* 0x001fe400078e0008 */
[----:B------:R-:W-:-:S05]  /*9180*/  @P4 IMAD.MOV.U32 R7, RZ, RZ, R9 ;  /* 0x000000ffff074224 */ /* 0x000fca00078e0009 */
[----:B------:R0:W-:Y:S01]  /*9190*/  @P4 STG.E.U16 desc[UR36][R6.64+0x152], R45 ;  /* 0x0001522d06004986 */ /* 0x0001e2000c101524 */
[C---:B------:R-:W-:Y:S02]  /*91a0*/  ISETP.GT.AND P4, PT, R3.reuse, RZ, P0 ;  /* 0x000000ff0300720c */ /* 0x040fe40000784270 */
[----:B------:R-:W-:Y:S01]  /*91b0*/  ISETP.GT.AND P0, PT, R3, 0x8, P0 ;  /* 0x000000080300780c */ /* 0x000fe20000704270 */
[----:B------:R-:W-:Y:S01]  /*91c0*/  @P1 STG.E.U16 desc[UR36][R4.64+0x150], R46 ;  /* 0x0001502e04001986 */ /* 0x000fe2000c101524 */
[----:B------:R-:W-:-:S03]  /*91d0*/  ISETP.GT.AND P1, PT, R10, 0xb9, PT ;  /* 0x000000b90a00780c */ /* 0x000fc60003f24270 */
[----:B------:R-:W-:Y:S01]  /*91e0*/  @P3 STG.E.U16 desc[UR36][R4.64+0x152], R47 ;  /* 0x0001522f04003986 */ /* 0x000fe2000c101524 */
        /* <DEDUP_REMOVED lines=14> */
[----:B------:R-:W-:-:S05]  /*92d0*/  ISETP.GT.AND P0, PT, R10, 0xc1, PT ;  /* 0x000000c10a00780c */ /* 0x000fca0003f04270 */
        /* <DEDUP_REMOVED lines=8> */
[----:B------:R-:W-:-:S03]  /*9360*/  ISETP.GT.AND P5, PT, R3, RZ, P0 ;  /* 0x000000ff0300720c */ /* 0x000fc600007a4270 */
[----:B------:R-:W-:Y:S04]  /*9370*/  @P3 STG.E.U16 desc[UR36][R4.64+0x170], R54 ;  /* 0x0001703604003986 */ /* 0x000fe8000c101524 */
[----:B------:R-:W-:Y:S01]  /*9380*/  @P1 STG.E.U16 desc[UR36][R4.64+0x172], R55 ;  /* 0x0001723704001986 */ /* 0x000fe2000c101524 */
[C---:B------:R-:W-:Y:S02]  /*9390*/  ISETP.GT.AND P1, PT, R3.reuse, 0x8, P0 ;  /* 0x000000080300780c */ /* 0x040fe40000724270 */
[----:B------:R-:W-:Y:S01]  /*93a0*/  ISETP.GT.AND P0, PT, R10, 0xc9, PT ;  /* 0x000000c90a00780c */ /* 0x000fe20003f04270 */
[----:B0-----:R-:W-:Y:S02]  /*93b0*/  @P4 IMAD.MOV.U32 R6, RZ, RZ, R8 ;  /* 0x000000ffff064224 */ /* 0x001fe400078e0008 */
[----:B------:R-:W-:Y:S01]  /*93c0*/  @P4 IMAD.MOV.U32 R7, RZ, RZ, R9 ;  /* 0x000000ffff074224 */ /* 0x000fe200078e0009 */
[----:B------:R-:W-:-:S04]  /*93d0*/  ISETP.GT.AND P3, PT, R3, RZ, P0 ;  /* 0x000000ff0300720c */ /* 0x000fc80000764270 */
[----:B------:R0:W-:Y:S01]  /*93e0*/  @P4 STG.E.U16 desc[UR36][R6.64+0x180], R24 ;  /* 0x0001801806004986 */ /* 0x0001e2000c101524 */
[----:B------:R-:W-:Y:S01]  /*93f0*/  ISETP.GT.AND P4, PT, R10, 0xc8, PT ;  /* 0x000000c80a00780c */ /* 0x000fe20003f84270 */
        /* <DEDUP_REMOVED lines=12> */
[----:B------:R-:W-:Y:S02]  /*94c0*/  ISETP.GT.AND P5, PT, R3, 0x8, P0 ;  /* 0x000000080300780c */ /* 0x000fe400007a4270 */
[----:B------:R-:W-:Y:S01]  /*94d0*/  ISETP.GT.AND P0, PT, R10, 0xd1, PT ;  /* 0x000000d10a00780c */ /* 0x000fe20003f04270 */
[----:B0-----:R-:W-:Y:S02]  /*94e0*/  @P3 IMAD.MOV.U32 R6, RZ, RZ, R8 ;  /* 0x000000ffff063224 */ /* 0x001fe400078e0008 */
[----:B------:R-:W-:-:S05]  /*94f0*/  @P3 IMAD.MOV.U32 R7, RZ, RZ, R9 ;  /* 0x000000ffff073224 */ /* 0x000fca00078e0009 */
[----:B------:R0:W-:Y:S01]  /*9500*/  @P3 STG.E.U16 desc[UR36][R6.64+0x192], R29 ;  /* 0x0001921d06003986 */ /* 0x0001e2000c101524 */
[----:B------:R-:W-:-:S03]  /*9510*/  ISETP.GT.AND P3, PT, R10, 0xd0, PT ;  /* 0x000000d00a00780c */ /* 0x000fc60003f64270 */
[----:B------:R-:W-:Y:S01]  /*9520*/  @P4 STG.E.U16 desc[UR36][R4.64+0x190], R30 ;  /* 0x0001901e04004986 */ /* 0x000fe2000c101524 */
[C---:B------:R-:W-:Y:S02]  /*9530*/  ISETP.GT.AND P4, PT, R3.reuse, RZ, P3 ;  /* 0x000000ff0300720c */ /* 0x040fe40001f84270 */
[C---:B------:R-:W-:Y:S01]  /*9540*/  ISETP.GT.AND P3, PT, R3.reuse, 0x8, P3 ;  /* 0x000000080300780c */ /* 0x040fe20001f64270 */
[----:B------:R-:W-:Y:S01]  /*9550*/  @P5 STG.E.U16 desc[UR36][R4.64+0x192], R31 ;  /* 0x0001921f04005986 */ /* 0x000fe2000c101524 */
[C---:B------:R-:W-:Y:S02]  /*9560*/  ISETP.GT.AND P5, PT, R3.reuse, RZ, P0 ;  /* 0x000000ff0300720c */ /* 0x040fe400007a4270 */
[----:B------:R-:W-:-:S07]  /*9570*/  ISETP.GT.AND P0, PT, R3, 0x8, P0 ;  /* 0x000000080300780c */ /* 0x000fce0000704270 */
        /* <DEDUP_REMOVED lines=10> */
[----:B------:R-:W-:Y:S04]  /*9620*/  @P3 STG.E.U16 desc[UR36][R4.64+0x1a0], R34 ;  /* 0x0001a02204003986 */ /* 0x000fe8000c101524 */
[----:B------:R-:W-:Y:S06]  /*9630*/  @P0 STG.E.U16 desc[UR36][R4.64+0x1a2], R35 ;  /* 0x0001a22304000986 */ /* 0x000fec000c101524 */
[----:B0-----:R-:W-:-:S02]  /*9640*/  @P5 IMAD.MOV.U32 R6, RZ, RZ, R8 ;  /* 0x000000ffff065224 */ /* 0x001fc400078e0008 */
[----:B------:R-:W-:-:S05]  /*9650*/  @P5 IMAD.MOV.U32 R7, RZ, RZ, R9 ;  /* 0x000000ffff075224 */ /* 0x000fca00078e0009 */
[----:B------:R0:W-:Y:S04]  /*9660*/  @P5 STG.E.U16 desc[UR36][R6.64+0x1b0], R36 ;  /* 0x0001b02406005986 */ /* 0x0001e8000c101524 */
[----:B------:R1:W-:Y:S04]  /*9670*/  @P4 STG.E.U16 desc[UR36][R8.64+0x1b2], R37 ;  /* 0x0001b22508004986 */ /* 0x0003e8000c101524 */
[----:B------:R1:W-:Y:S01]  /*9680*/  @P2 STG.E.U16 desc[UR36][R4.64+0x1b0], R38 ;  /* 0x0001b02604002986 */ /* 0x0003e2000c101524 */
[----:B0-----:R-:W-:Y:S02]  /*9690*/  @P1 IMAD.MOV.U32 R6, RZ, RZ, R4 ;  /* 0x000000ffff061224 */ /* 0x001fe400078e0004 */
[----:B------:R-:W-:-:S05]  /*96a0*/  @P1 IMAD.MOV.U32 R7, RZ, RZ, R5 ;  /* 0x000000ffff071224 */ /* 0x000fca00078e0005 */
[----:B------:R1:W-:Y:S02]  /*96b0*/  @P1 STG.E.U16 desc[UR36][R6.64+0x1b2], R39 ;  /* 0x0001b22706001986 */ /* 0x0003e4000c101524 */
.L_x_255:
[----:B------:R-:W-:Y:S05]  /*96c0*/  BSYNC B0 ;  /* 0x0000000000007941 */ /* 0x000fea0003800000 */
.L_x_33:
[----:B------:R-:W-:Y:S01]  /*96d0*/  ULDC UR4, c[0x0][0xc] ;  /* 0x0000030000047ab9 */ /* 0x000fe20000000800 */
[----:B------:R-:W-:Y:S01]  /*96e0*/  ULDC UR5, c[0x0][0x10] ;  /* 0x0000040000057ab9 */ /* 0x000fe20000000800 */
[----:B------:R-:W0:Y:S01]  /*96f0*/  LDC R3, c[0x0][0x14] ;  /* 0x00000500ff037b82 */ /* 0x000e220000000800 */
[----:B------:R-:W-:Y:S01]  /*9700*/  UIMAD.WIDE.U32 UR4, UR4, UR5, URZ ;  /* 0x00000005040472a5 */ /* 0x000fe2000f8e003f */
[----:B-----5:R-:W-:Y:S02]  /*9710*/  IMAD.MOV.U32 R141, RZ, RZ, -0x1 ;  /* 0xffffffffff8d7424 */ /* 0x020fe400078e00ff */
[----:B------:R-:W-:-:S03]  /*9720*/  IMAD.MOV.U32 R139, RZ, RZ, -0x1 ;  /* 0xffffffffff8b7424 */ /* 0x000fc600078e00ff */
[----:B0-----:R-:W-:-:S04]  /*9730*/  IMAD.WIDE.U32 R16, R3, UR4, R16 ;  /* 0x0000000403107c25 */ /* 0x001fc8000f8e0010 */
[----:B------:R-:W-:Y:S01]  /*9740*/  IMAD R3, R3, UR5, RZ ;  /* 0x0000000503037c24 */ /* 0x000fe2000f8e02ff */
[----:B------:R-:W-:Y:S02]  /*9750*/  ULDC.64 UR4, c[0x0][0x650] ;  /* 0x0001940000047ab9 */ /* 0x000fe40000000a00 */
[----:B------:R-:W-:Y:S01]  /*9760*/  ISETP.GE.U32.AND P0, PT, R16, UR4, PT ;  /* 0x0000000410007c0c */ /* 0x000fe2000bf06070 */
[--C-:B------:R-:W-:Y:S01]  /*9770*/  IMAD.IADD R17, R17, 0x1, R3.reuse ;  /* 0x0000000111117824 */ /* 0x100fe200078e0203 */
[----:B------:R-:W-:-:S04]  /*9780*/  PRMT R3, RZ, 0x7610, R3 ;  /* 0x00007610ff037816 */ /* 0x000fc80000000003 */
[----:B------:R-:W-:-:S13]  /*9790*/  ISETP.GE.U32.AND.EX P0, PT, R17, UR5, PT, P0 ;  /* 0x0000000511007c0c */ /* 0x000fda000bf06100 */
[----:B------:R-:W-:Y:S05]  /*97a0*/  @P0 BRA `(.L_x_256) ;  /* 0x0000000400640947 */ /* 0x000fea0003800000 */
[----:B----4-:R-:W0:Y:S01]  /*97b0*/  S2R R12, SR_CTAID.X ;  /* 0x00000000000c7919 */ /* 0x010e220000002500 */
[----:B------:R-:W4:Y:S01]  /*97c0*/  LDC.64 R10, c[0x0][0x628] ;  /* 0x00018a00ff0a7b82 */ /* 0x000f220000000a00 */
[----:B------:R-:W-:Y:S01]  /*97d0*/  ULDC UR4, c[0x0][0x150] ;  /* 0x0000540000047ab9 */ /* 0x000fe20000000800 */
[----:B-1----:R-:W-:Y:S01]  /*97e0*/  IMAD.MOV.U32 R8, RZ, RZ, R16 ;  /* 0x000000ffff087224 */ /* 0x002fe200078e0010 */
[----:B------:R-:W1:Y:S01]  /*97f0*/  S2R R24, SR_CTAID.Y ;  /* 0x0000000000187919 */ /* 0x000e620000002600 */
[----:B------:R-:W-:-:S04]  /*9800*/  IMAD.MOV.U32 R9, RZ, RZ, R17 ;  /* 0x000000ffff097224 */ /* 0x000fc800078e0011 */
[----:B------:R-:W1:Y:S08]  /*9810*/  LDC R21, c[0x0][0x144] ;  /* 0x00005100ff157b82 */ /* 0x000e700000000800 */
[----:B------:R-:W1:Y:S08]  /*9820*/  LDC R0, c[0x0][0x630] ;  /* 0x00018c00ff007b82 */ /* 0x000e700000000800 */
[----:B------:R-:W1:Y:S01]  /*9830*/  LDC.64 R14, c[0x0][0x620] ;  /* 0x00018800ff0e7b82 */ /* 0x000e620000000a00 */
[----:B----4-:R-:W-:-:S04]  /*9840*/  ISETP.NE.U32.AND P0, PT, R10, RZ, PT ;  /* 0x000000ff0a00720c */ /* 0x010fc80003f05070 */
[----:B------:R-:W-:Y:S02]  /*9850*/  ISETP.NE.AND.EX P0, PT, R11, RZ, PT, P0 ;  /* 0x000000ff0b00720c */ /* 0x000fe40003f05300 */
[----:B0-----:R-:W-:-:S05]  /*9860*/  I2FP.F32.U32 R3, R12 ;  /* 0x0000000c00037245 */ /* 0x001fca0000201000 */
[----:B------:R-:W-:-:S04]  /*9870*/  FMUL R3, R3, UR4 ;  /* 0x0000000403037c20 */ /* 0x000fc80008400000 */
[----:B------:R0:W4:Y:S02]  /*9880*/  F2I.U32.TRUNC.NTZ R20, R3 ;  /* 0x0000000300147305 */ /* 0x000124000020f000 */
[----:B------:R-:W-:Y:S05]  /*9890*/  @!P0 BRA `(.L_x_257) ;  /* 0x0000000000288947 */ /* 0x000fea0003800000 */
[----:B0-----:R-:W0:Y:S02]  /*98a0*/  LDC R3, c[0x0][0x634] ;  /* 0x00018d00ff037b82 */ /* 0x001e240000000800 */
[----:B0-----:R-:W-:-:S05]  /*98b0*/  IADD3 R3, P0, R16, R3, RZ ;  /* 0x0000000310037210 */ /* 0x001fca0007f1e0ff */
[----:B------:R-:W-:-:S04]  /*98c0*/  IMAD.X R13, RZ, RZ, R17, P0 ;  /* 0x000000ffff0d7224 */ /* 0x000fc800000e0611 */
[----:B--23--:R-:W-:-:S04]  /*98d0*/  IMAD.WIDE.U32 R4, R13, R10, RZ ;  /* 0x0000000a0d047225 */ /* 0x00cfc800078e00ff */
[----:B------:R-:W-:-:S04]  /*98e0*/  IMAD.WIDE.U32 R6, P0, R3, R11, R4 ;  /* 0x0000000b03067225 */ /* 0x000fc80007800004 */
[----:B------:R-:W-:-:S04]  /*98f0*/  IMAD.WIDE.U32 R4, R3, R10, RZ ;  /* 0x0000000a03047225 */ /* 0x000fc800078e00ff */
[----:B------:R-:W-:Y:S01]  /*9900*/  IMAD.X R9, RZ, RZ, RZ, P0 ;  /* 0x000000ffff097224 */ /* 0x000fe200000e06ff */
[----:B------:R-:W-:Y:S01]  /*9910*/  IADD3 RZ, P0, R5, R6, RZ ;  /* 0x0000000605ff7210 */ /* 0x000fe20007f1e0ff */
[----:B------:R-:W-:-:S04]  /*9920*/  IMAD.MOV.U32 R8, RZ, RZ, R7 ;  /* 0x000000ffff087224 */ /* 0x000fc800078e0007 */
[----:B------:R-:W-:-:S08]  /*9930*/  IMAD.WIDE.U32.X R8, R13, R11, R8, P0 ;  /* 0x0000000b0d087225 */ /* 0x000fd000000e0408 */
.L_x_257:
[----:B------:R-:W5:Y:S01]  /*9940*/  LDC.64 R28, c[0x0][0x640] ;  /* 0x00019000ff1c7b82 */ /* 0x000f620000000a00 */
[-CC-:B-1----:R-:W-:Y:S01]  /*9950*/  SHF.R.U64 R139, R8, R0.reuse, R9.reuse ;  /* 0x00000000088b7219 */ /* 0x182fe20000001209 */
[----:B----4-:R-:W-:Y:S01]  /*9960*/  IMAD.MOV R20, RZ, RZ, -R20 ;  /* 0x000000ffff147224 */ /* 0x010fe200078e0a14 */
[----:B------:R-:W-:Y:S01]  /*9970*/  SHF.R.U32.HI R0, RZ, R0, R9 ;  /* 0x00000000ff007219 */ /* 0x000fe20000011609 */
[----:B------:R-:W-:Y:S01]  /*9980*/  ULDC UR4, c[0x0][0x154] ;  /* 0x0000550000047ab9 */ /* 0x000fe20000000800 */
[----:B0-----:R-:W-:Y:S01]  /*9990*/  IADD3 R3, P0, RZ, -R139, RZ ;  /* 0x8000008bff037210 */ /* 0x001fe20007f1e0ff */
[----:B------:R-:W-:Y:S02]  /*99a0*/  IMAD R21, R21, R20, R12 ;  /* 0x0000001415157224 */ /* 0x000fe400078e020c */
[----:B------:R-:W0:Y:S01]  /*99b0*/  LDC R6, c[0x0][0x618] ;  /* 0x00018600ff067b82 */ /* 0x000e220000000800 */
[----:B------:R-:W-:Y:S02]  /*99c0*/  IMAD.MOV.U32 R7, RZ, RZ, 0x1 ;  /* 0x00000001ff077424 */ /* 0x000fe400078e00ff */
[----:B--23--:R-:W-:-:S04]  /*99d0*/  IMAD.X R5, RZ, RZ, ~R0, P0 ;  /* 0x000000ffff057224 */ /* 0x00cfc800000e0e00 */
[-C--:B------:R-:W-:Y:S01]  /*99e0*/  IMAD R0, R5, R14.reuse, RZ ;  /* 0x0000000e05007224 */ /* 0x080fe200078e02ff */
[----:B------:R-:W1:Y:S01]  /*99f0*/  LDC R8, c[0x0][0x608] ;  /* 0x00018200ff087b82 */ /* 0x000e620000000800 */
[----:B------:R-:W-:-:S04]  /*9a00*/  IMAD.WIDE.U32 R4, R3, R14, R16 ;  /* 0x0000000e03047225 */ /* 0x000fc800078e0010 */
[----:B------:R-:W-:Y:S01]  /*9a10*/  IMAD R3, R3, R15, R0 ;  /* 0x0000000f03037224 */ /* 0x000fe200078e0200 */
[----:B------:R-:W-:Y:S02]  /*9a20*/  I2FP.F32.U32 R0, R24 ;  /* 0x0000001800007245 */ /* 0x000fe40000201000 */
[----:B------:R-:W2:Y:S01]  /*9a30*/  LDC R26, c[0x0][0x658] ;  /* 0x00019600ff1a7b82 */ /* 0x000ea20000000800 */
[----:B------:R-:W-:Y:S01]  /*9a40*/  IMAD.IADD R3, R5, 0x1, R3 ;  /* 0x0000000105037824 */ /* 0x000fe200078e0203 */
[----:B-----5:R-:W-:Y:S01]  /*9a50*/  ISETP.NE.U32.AND P0, PT, R28, RZ, PT ;  /* 0x000000ff1c00720c */ /* 0x020fe20003f05070 */
[----:B------:R-:W-:Y:S01]  /*9a60*/  FMUL R0, R0, UR4 ;  /* 0x0000000400007c20 */ /* 0x000fe20008400000 */
[----:B------:R-:W-:Y:S02]  /*9a70*/  IMAD.MOV.U32 R5, RZ, RZ, -0x1 ;  /* 0xffffffffff057424 */ /* 0x000fe400078e00ff */
[----:B------:R-:W-:Y:S01]  /*9a80*/  ISETP.NE.AND.EX P0, PT, R29, RZ, PT, P0 ;  /* 0x000000ff1d00720c */ /* 0x000fe20003f05300 */
[----:B------:R3:W4:Y:S01]  /*9a90*/  F2I.U32.TRUNC.NTZ R13, R0 ;  /* 0x00000000000d7305 */ /* 0x000722000020f000 */
[----:B------:R-:W3:Y:S01]  /*9aa0*/  LDC R15, c[0x0][0x148] ;  /* 0x00005200ff0f7b82 */ /* 0x000ee20000000800 */
[----:B0-----:R-:W-:-:S02]  /*9ab0*/  SHF.R.U64 R12, R4, R6, R3 ;  /* 0x00000006040c7219 */ /* 0x001fc40000001203 */
[----:B------:R-:W-:-:S05]  /*9ac0*/  SHF.R.U32.HI R3, RZ, R6, R3 ;  /* 0x00000006ff037219 */ /* 0x000fca0000011603 */
[----:B------:R-:W0:Y:S01]  /*9ad0*/  LDC R20, c[0x0][0x600] ;  /* 0x00018000ff147b82 */ /* 0x000e220000000800 */
[-CC-:B-1----:R-:W-:Y:S02]  /*9ae0*/  SHF.R.U64 R10, R12, R8.reuse, R3.reuse ;  /* 0x000000080c0a7219 */ /* 0x182fe40000001203 */
[----:B------:R-:W-:-:S05]  /*9af0*/  SHF.R.U32.HI R3, RZ, R8, R3 ;  /* 0x00000008ff037219 */ /* 0x000fca0000011603 */
[----:B------:R-:W1:Y:S01]  /*9b00*/  LDC R27, c[0x0][0x648] ;  /* 0x00019200ff1b7b82 */ /* 0x000e620000000800 */
[-C--:B--2---:R-:W-:Y:S02]  /*9b10*/  SHF.L.U32 R4, R5, R26.reuse, RZ ;  /* 0x0000001a05047219 */ /* 0x084fe400000006ff */
[-CC-:B------:R-:W-:Y:S02]  /*9b20*/  SHF.R.U64 R14, R10, R26.reuse, R3.reuse ;  /* 0x0000001a0a0e7219 */ /* 0x180fe40000001203 */
[----:B------:R-:W-:Y:S02]  /*9b30*/  SHF.R.U32.HI R5, RZ, R26, R3 ;  /* 0x0000001aff057219 */ /* 0x000fe40000011603 */
[----:B------:R-:W-:Y:S01]  /*9b40*/  LOP3.LUT R25, RZ, R4, RZ, 0x33, !PT ;  /* 0x00000004ff197212 */ /* 0x000fe200078e33ff */
[----:B------:R-:W2:Y:S01]  /*9b50*/  LDC R30, c[0x0][0x638] ;  /* 0x00018e00ff1e7b82 */ /* 0x000ea20000000800 */
[----:B------:R-:W-:Y:S01]  /*9b60*/  SHF.L.U32 R26, R7, R26, RZ ;  /* 0x0000001a071a7219 */ /* 0x000fe200000006ff */
[----:B------:R-:W-:-:S06]  /*9b70*/  IMAD.MOV.U32 R4, RZ, RZ, R14 ;  /* 0x000000ffff047224 */ /* 0x000fcc00078e000e */
[----:B------:R-:W0:Y:S01]  /*9b80*/  LDC R31, c[0x0][0x610] ;  /* 0x00018400ff1f7b82 */ /* 0x000e220000000800 */
[----:B----4-:R-:W-:Y:S05]  /*9b90*/  @!P0 BRA `(.L_x_258) ;  /* 0x0000000000288947 */ /* 0x010fea0003800000 */
        /* <DEDUP_REMOVED lines=10> */
.L_x_258:
[----:B------:R-:W-:Y:S01]  /*9c40*/  ISETP.NE.AND P0, PT, R2, 0x1, PT ;  /* 0x000000010200780c */ /* 0x000fe20003f05270 */
[----:B0-----:R-:W-:Y:S01]  /*9c50*/  VIADD R7, R20, 0xffffffff ;  /* 0xffffffff14077836 */ /* 0x001fe20000000000 */
[----:B-1-3--:R-:W-:Y:S01]  /*9c60*/  SHF.R.U64 R0, R4, R27, R5 ;  /* 0x0000001b04007219 */ /* 0x00afe20000001205 */
[----:B------:R-:W-:Y:S01]  /*9c70*/  IMAD.MOV R13, RZ, RZ, -R13 ;  /* 0x000000ffff0d7224 */ /* 0x000fe200078e0a0d */
[----:B------:R-:W-:Y:S01]  /*9c80*/  LOP3.LUT R5, R10, R25, RZ, 0xc0, !PT ;  /* 0x000000190a057212 */ /* 0x000fe200078ec0ff */
[----:B------:R-:W-:Y:S01]  /*9c90*/  IMAD.MOV.U32 R4, RZ, RZ, 0x1 ;  /* 0x00000001ff047424 */ /* 0x000fe200078e00ff */
[----:B------:R-:W-:Y:S01]  /*9ca0*/  LOP3.LUT R12, R12, R7, RZ, 0xc0, !PT ;  /* 0x000000070c0c7212 */ /* 0x000fe200078ec0ff */
[----:B------:R-:W-:Y:S02]  /*9cb0*/  IMAD.MOV R3, RZ, RZ, -R0 ;  /* 0x000000ffff037224 */ /* 0x000fe400078e0a00 */
[----:B------:R-:W-:Y:S02]  /*9cc0*/  IMAD R0, R26, R0, R5 ;  /* 0x000000001a007224 */ /* 0x000fe400078e0205 */
[----:B--2---:R-:W-:-:S02]  /*9cd0*/  IMAD R3, R3, R30, R14 ;  /* 0x0000001e03037224 */ /* 0x004fc400078e020e */
[----:B------:R-:W-:Y:S02]  /*9ce0*/  @P0 IMAD R21, R15, R13, R24 ;  /* 0x0000000d0f150224 */ /* 0x000fe400078e0218 */
[----:B------:R-:W-:Y:S01]  /*9cf0*/  IMAD R5, R3, R20, R12 ;  /* 0x0000001403057224 */ /* 0x000fe200078e020c */
[----:B------:R-:W-:Y:S01]  /*9d00*/  PRMT R3, R4, 0x7610, R3 ;  /* 0x0000761004037816 */ /* 0x000fe20000000003 */
[----:B------:R-:W-:-:S05]  /*9d10*/  IMAD R0, R0, R31, R21 ;  /* 0x0000001f00007224 */ /* 0x000fca00078e0215 */
[----:B------:R-:W-:Y:S02]  /*9d20*/  SEL R141, R5, R0, !P0 ;  /* 0x00000000058d7207 */ /* 0x000fe40004000000 */
[----:B------:R-:W-:-:S07]  /*9d30*/  SEL R0, R0, R5, !P0 ;  /* 0x0000000500007207 */ /* 0x000fce0004000000 */
.L_x_256:
[----:B------:R-:W-:Y:S01]  /*9d40*/  LOP3.LUT P0, RZ, R3, 0xff, RZ, 0xc0, !PT ;  /* 0x000000ff03ff7812 */ /* 0x000fe2000780c0ff */
[----:B------:R-:W-:-:S12]  /*9d50*/  IMAD.MOV.U32 R138, RZ, RZ, R0 ;  /* 0x000000ffff8a7224 */ /* 0x000fd800078e0000 */
[----:B------:R-:W-:Y:S05]  /*9d60*/  @P0 BRA `(.L_x_259) ;  /* 0xffffff7400ac0947 */ /* 0x000fea000383ffff */
[----:B------:R-:W-:Y:S05]  /*9d70*/  EXIT ;  /* 0x000000000000794d */ /* 0x000fea0003800000 */
.L_x_8:
[----:B0-----:R-:W-:Y:S01]  /*9d80*/  ULDC.64 UR4, c[0x0][0x650] ;  /* 0x0001940000047ab9 */ /* 0x001fe20000000a00 */
        /* <DEDUP_REMOVED lines=25> */
.L_x_261:
[----:B------:R-:W0:Y:S01]  /*9f20*/  LDC.64 R28, c[0x0][0x640] ;  /* 0x00019000ff1c7b82 */ /* 0x000e220000000a00 */
[-CC-:B------:R-:W-:Y:S01]  /*9f30*/  SHF.R.U64 R22, R12, R6.reuse, R13.reuse ;  /* 0x000000060c167219 */ /* 0x180fe2000000120d */
[----:B------:R-:W-:Y:S01]  /*9f40*/  IMAD.MOV.U32 R30, RZ, RZ, 0x1 ;  /* 0x00000001ff1e7424 */ /* 0x000fe200078e00ff */
[----:B------:R-:W-:Y:S02]  /*9f50*/  SHF.R.U32.HI R6, RZ, R6, R13 ;  /* 0x00000006ff067219 */ /* 0x000fe4000001160d */
        /* <DEDUP_REMOVED lines=8> */
[----:B------:R-:W-:Y:S01]  /*9fe0*/  IMAD.IADD R9, R9, 0x1, R11 ;  /* 0x0000000109097824 */ /* 0x000fe200078e020b */
[----:B0-----:R-:W-:-:S04]  /*9ff0*/  ISETP.NE.U32.AND P0, PT, R28, RZ, PT ;  /* 0x000000ff1c00720c */ /* 0x001fc80003f05070 */
[----:B------:R-:W-:Y:S02]  /*a000*/  ISETP.NE.AND.EX P0, PT, R29, RZ, PT, P0 ;  /* 0x000000ff1d00720c */ /* 0x000fe40003f05300 */
[----:B------:R-:W0:Y:S01]  /*a010*/  LDC R20, c[0x0][0x600] ;  /* 0x00018000ff147b82 */ /* 0x000e220000000800 */
[-CC-:B-1----:R-:W-:Y:S01]  /*a020*/  SHF.R.U64 R14, R8, R10.reuse, R9.reuse ;  /* 0x0000000a080e7219 */ /* 0x182fe20000001209 */
[----:B------:R-:W-:Y:S01]  /*a030*/  IMAD.MOV.U32 R8, RZ, RZ, -0x1 ;  /* 0xffffffffff087424 */ /* 0x000fe200078e00ff */
[----:B------:R-:W-:-:S05]  /*a040*/  SHF.R.U32.HI R9, RZ, R10, R9 ;  /* 0x0000000aff097219 */ /* 0x000fca0000011609 */
[----:B------:R-:W1:Y:S01]  /*a050*/  LDC R24, c[0x0][0x648] ;  /* 0x00019200ff187b82 */ /* 0x000e620000000800 */
[-CC-:B--2---:R-:W-:Y:S02]  /*a060*/  SHF.R.U64 R23, R14, R12.reuse, R9.reuse ;  /* 0x0000000c0e177219 */ /* 0x184fe40000001209 */
[----:B------:R-:W-:-:S05]  /*a070*/  SHF.R.U32.HI R6, RZ, R12, R9 ;  /* 0x0000000cff067219 */ /* 0x000fca0000011609 */
[----:B------:R-:W2:Y:S01]  /*a080*/  LDC R26, c[0x0][0x638] ;  /* 0x00018e00ff1a7b82 */ /* 0x000ea20000000800 */
[-C--:B---3--:R-:W-:Y:S02]  /*a090*/  SHF.L.U32 R8, R8, R27.reuse, RZ ;  /* 0x0000001b08087219 */ /* 0x088fe400000006ff */
[-CC-:B------:R-:W-:Y:S02]  /*a0a0*/  SHF.R.U64 R25, R23, R27.reuse, R6.reuse ;  /* 0x0000001b17197219 */ /* 0x180fe40000001206 */
[----:B------:R-:W-:Y:S02]  /*a0b0*/  LOP3.LUT R32, RZ, R8, RZ, 0x33, !PT ;  /* 0x00000008ff207212 */ /* 0x000fe400078e33ff */
[----:B------:R-:W-:Y:S01]  /*a0c0*/  SHF.R.U32.HI R9, RZ, R27, R6 ;  /* 0x0000001bff097219 */ /* 0x000fe20000011606 */
[----:B------:R-:W3:Y:S01]  /*a0d0*/  LDC R31, c[0x0][0x610] ;  /* 0x00018400ff1f7b82 */ /* 0x000ee20000000800 */
[----:B------:R-:W-:Y:S01]  /*a0e0*/  IMAD.MOV.U32 R8, RZ, RZ, R25 ;  /* 0x000000ffff087224 */ /* 0x000fe200078e0019 */
[----:B------:R-:W-:Y:S06]  /*a0f0*/  @!P0 BRA `(.L_x_262) ;  /* 0x0000000000288947 */ /* 0x000fec0003800000 */
        /* <DEDUP_REMOVED lines=10> */
.L_x_262:
[----:B------:R-:W-:Y:S02]  /*a1a0*/  ISETP.NE.AND P0, PT, R2, 0x1, PT ;  /* 0x000000010200780c */ /* 0x000fe40003f05270 */
[----:B-1----:R-:W-:Y:S01]  /*a1b0*/  SHF.R.U64 R6, R8, R24, R9 ;  /* 0x0000001808067219 */ /* 0x002fe20000001209 */
[----:B0-----:R-:W-:Y:S01]  /*a1c0*/  VIADD R9, R20, 0xffffffff ;  /* 0xffffffff14097836 */ /* 0x001fe20000000000 */
[----:B------:R-:W-:Y:S02]  /*a1d0*/  SHF.L.U32 R30, R30, R27, RZ ;  /* 0x0000001b1e1e7219 */ /* 0x000fe400000006ff */
[----:B------:R-:W-:Y:S01]  /*a1e0*/  LOP3.LUT R5, R23, R32, RZ, 0xc0, !PT ;  /* 0x0000002017057212 */ /* 0x000fe200078ec0ff */
[----:B------:R-:W-:-:S04]  /*a1f0*/  IMAD.MOV R8, RZ, RZ, -R6 ;  /* 0x000000ffff087224 */ /* 0x000fc800078e0a06 */
[----:B------:R-:W-:Y:S01]  /*a200*/  IMAD R6, R30, R6, R5 ;  /* 0x000000061e067224 */ /* 0x000fe200078e0205 */
[----:B------:R-:W-:Y:S01]  /*a210*/  LOP3.LUT R5, R14, R9, RZ, 0xc0, !PT ;  /* 0x000000090e057212 */ /* 0x000fe200078ec0ff */
[----:B------:R-:W-:Y:S02]  /*a220*/  @P0 IMAD R3, R7, R21, R4 ;  /* 0x0000001507030224 */ /* 0x000fe400078e0204 */
[----:B--2---:R-:W-:Y:S02]  /*a230*/  IMAD R4, R8, R26, R25 ;  /* 0x0000001a08047224 */ /* 0x004fe400078e0219 */
[----:B---3--:R-:W-:Y:S02]  /*a240*/  IMAD R3, R6, R31, R3 ;  /* 0x0000001f06037224 */ /* 0x008fe400078e0203 */
[----:B------:R-:W-:Y:S02]  /*a250*/  IMAD R4, R4, R20, R5 ;  /* 0x0000001404047224 */ /* 0x000fe400078e0205 */
[----:B------:R-:W-:-:S02]  /*a260*/  IMAD.MOV.U32 R8, RZ, RZ, 0x1 ;  /* 0x00000001ff087424 */ /* 0x000fc400078e00ff */
[----:B------:R-:W-:Y:S01]  /*a270*/  IMAD.MOV.U32 R6, RZ, RZ, R22 ;  /* 0x000000ffff067224 */ /* 0x000fe200078e0016 */
[----:B------:R-:W-:Y:S02]  /*a280*/  SEL R20, R4, R3, !P0 ;  /* 0x0000000304147207 */ /* 0x000fe40004000000 */
[----:B------:R-:W-:-:S07]  /*a290*/  SEL R13, R3, R4, !P0 ;  /* 0x00000004030d7207 */ /* 0x000fce0004000000 */
.L_x_260:
[----:B------:R-:W-:-:S08]  /*a2a0*/  NOP ;  /* 0x0000000000007918 */ /* 0x000fd00000000000 */
[----:B------:R-:W0:-:S00]  /*a2b0*/  USETMAXREG.DEALLOC.CTAPOOL 0x28 ;  /* 0x00000028000079c8 */ /* 0x000e0000080e0500 */
[----:B0-----:R-:W-:-:S13]  /*a2c0*/  ISETP.NE.AND P0, PT, R0, RZ, PT ;  /* 0x000000ff0000720c */ /* 0x001fda0003f05270 */
[----:B------:R-:W-:Y:S05]  /*a2d0*/  @P0 EXIT ;  /* 0x000000000000094d */ /* 0x000fea0003800000 */
[----:B------:R-:W-:Y:S01]  /*a2e0*/  LOP3.LUT P0, RZ, R8, 0xff, RZ, 0xc0, !PT ;  /* 0x000000ff08ff7812 */ /* 0x000fe2000780c0ff */
[----:B------:R-:W-:Y:S02]  /*a2f0*/  IMAD.MOV.U32 R0, RZ, RZ, 0x1 ;  /* 0x00000001ff007424 */ /* 0x000fe400078e00ff */
[----:B------:R-:W-:-:S10]  /*a300*/  IMAD.MOV.U32 R3, RZ, RZ, RZ ;  /* 0x000000ffff037224 */ /* 0x000fd400078e00ff */
[----:B------:R-:W-:Y:S05]  /*a310*/  @!P0 BRA `(.L_x_263) ;  /* 0x0000000c003c8947 */ /* 0x000fea0003800000 */
[----:B------:R-:W0:Y:S01]  /*a320*/  LDC R0, c[0x0][0x28c] ;  /* 0x0000a300ff007b82 */ /* 0x000e220000000800 */
[----:B------:R-:W1:Y:S01]  /*a330*/  S2R R9, SR_CgaCtaId ;  /* 0x0000000000097919 */ /* 0x000e620000008800 */
[----:B------:R-:W-:Y:S01]  /*a340*/  ULDC UR5, c[0x0][0x600] ;  /* 0x0001800000057ab9 */ /* 0x000fe20000000800 */
[----:B------:R-:W-:Y:S01]  /*a350*/  ULDC UR4, c[0x0][0xc] ;  /* 0x0000030000047ab9 */ /* 0x000fe20000000800 */
[----:B------:R-:W-:Y:S01]  /*a360*/  UIADD3 UR16, UR5, -0x1, URZ ;  /* 0xffffffff05107890 */ /* 0x000fe2000fffe03f */
[----:B------:R-:W-:Y:S01]  /*a370*/  BSSY B0, `(.L_x_263) ;  /* 0x00000c9000007945 */ /* 0x000fe20003800000 */
[----:B------:R-:W-:Y:S01]  /*a380*/  ULDC UR6, c[0x0][0x658] ;  /* 0x0001960000067ab9 */ /* 0x000fe20000000800 */
[----:B------:R-:W-:Y:S01]  /*a390*/  ULDC UR5, c[0x0][0x10] ;  /* 0x0000040000057ab9 */ /* 0x000fe20000000800 */
[----:B------:R-:W-:Y:S01]  /*a3a0*/  UMOV UR7, 0xffffffff ;  /* 0xffffffff00077882 */ /* 0x000fe20000000000 */
[----:B------:R-:W-:Y:S01]  /*a3b0*/  UMOV UR8, 0x1 ;  /* 0x0000000100087882 */ /* 0x000fe20000000000 */
[----:B------:R-:W-:Y:S01]  /*a3c0*/  UIMAD.WIDE.U32 UR4, UR4, UR5, URZ ;  /* 0x00000005040472a5 */ /* 0x000fe2000f8e003f */
[----:B------:R-:W-:Y:S01]  /*a3d0*/  IMAD.MOV.U32 R11, RZ, RZ, 0x1 ;  /* 0x00000001ff0b7424 */ /* 0x000fe200078e00ff */
[----:B------:R-:W-:Y:S01]  /*a3e0*/  USHF.L.U32 UR7, UR7, UR6, URZ ;  /* 0x0000000607077299 */ /* 0x000fe2000800063f */
[----:B------:R-:W-:Y:S01]  /*a3f0*/  LOP3.LUT R8, R19, 0x2, RZ, 0xfc, !PT ;  /* 0x0000000213087812 */ /* 0x000fe200078efcff */
[----:B------:R-:W-:-:S02]  /*a400*/  USHF.L.U32 UR18, UR8, UR6, URZ ;  /* 0x0000000608127299 */ /* 0x000fc4000800063f */
[----:B------:R-:W-:Y:S01]  /*a410*/  ULOP3.LUT UR17, URZ, UR7, URZ, 0x33, !UPT ;  /* 0x000000073f117292 */ /* 0x000fe2000f8e333f */
[----:B------:R-:W-:Y:S01]  /*a420*/  ULDC UR6, c[0x0][0x14] ;  /* 0x0000050000067ab9 */ /* 0x000fe20000000800 */
[----:B------:R-:W-:Y:S01]  /*a430*/  ULDC.64 UR22, c[0x0][0x198] ;  /* 0x0000660000167ab9 */ /* 0x000fe20000000a00 */
[----:B------:R-:W-:Y:S02]  /*a440*/  UIMAD.WIDE.U32 UR20, UR4, UR6, URZ ;  /* 0x00000006041472a5 */ /* 0x000fe4000f8e003f */
[----:B------:R-:W-:Y:S01]  /*a450*/  UIMAD UR13, UR5, UR6, URZ ;  /* 0x00000006050d72a4 */ /* 0x000fe2000f8e023f */
[----:B0-----:R-:W-:-:S03]  /*a460*/  VIADD R0, R0, 0xf ;  /* 0x0000000f00007836 */ /* 0x001fc60000000000 */
[----:B------:R-:W-:Y:S02]  /*a470*/  UIADD3 UR13, UR21, UR13, URZ ;  /* 0x0000000d150d7290 */ /* 0x000fe4000fffe03f */
[----:B------:R-:W-:-:S04]  /*a480*/  SHF.R.S32.HI R3, RZ, 0x1f, R0 ;  /* 0x0000001fff037819 */ /* 0x000fc80000011400 */
[----:B------:R-:W-:Y:S01]  /*a490*/  LEA.HI R3, R3, R0, RZ, 0x4 ;  /* 0x0000000003037211 */ /* 0x000fe200078f20ff */
[----:B------:R-:W-:Y:S01]  /*a4a0*/  IMAD.MOV.U32 R0, RZ, RZ, 0x1 ;  /* 0x00000001ff007424 */ /* 0x000fe200078e00ff */
[----:B-1----:R-:W-:Y:S02]  /*a4b0*/  LOP3.LUT R9, R9, 0x1, RZ, 0xc0, !PT ;  /* 0x0000000109097812 */ /* 0x002fe400078ec0ff */
[----:B------:R-:W-:Y:S01]  /*a4c0*/  SHF.R.S32.HI R10, RZ, 0x4, R3 ;  /* 0x00000004ff0a7819 */ /* 0x000fe20000011403 */
[----:B------:R-:W-:-:S04]  /*a4d0*/  IMAD.MOV.U32 R3, RZ, RZ, RZ ;  /* 0x000000ffff037224 */ /* 0x000fc800078e00ff */
[----:B------:R-:W-:-:S07]  /*a4e0*/  VIADD R12, R10, 0x1 ;  /* 0x000000010a0c7836 */ /* 0x000fce0000000000 */
.L_x_274:
[----:B------:R-:W-:-:S03]  /*a4f0*/  UMOV UR4, 0xffffffff ;  /* 0xffffffff00047882 */ /* 0x000fc60000000000 */
[----:B------:R-:W-:Y:S05]  /*a500*/  BRA.DIV UR4, `(.L_x_264) ;  /* 0x0000001604ec7947 */ /* 0x000fea000b800000 */
[----:B------:R-:W-:-:S13]  /*a510*/  ELECT P6, URZ, PT ;  /* 0x00000000003f782f */ /* 0x000fda00038c0000 */
.L_x_301:
[----:B------:R-:W0:Y:S01]  /*a520*/  LDC R4, c[0x0][0x28c] ;  /* 0x0000a300ff047b82 */ /* 0x000e220000000800 */
[----:B------:R-:W-:Y:S01]  /*a530*/  BSSY B1, `(.L_x_265) ;  /* 0x000003a000017945 */ /* 0x000fe20003800000 */
[----:B0-----:R-:W-:-:S13]  /*a540*/  ISETP.LT.OR P6, PT, R4, 0x1, !P6 ;  /* 0x000000010400780c */ /* 0x001fda00077c1670 */
[----:B------:R-:W-:Y:S05]  /*a550*/  @P6 BRA `(.L_x_266) ;  /* 0x0000000000dc6947 */ /* 0x000fea0003800000 */
[----:B------:R-:W-:Y:S02]  /*a560*/  IMAD R20, R20, 0x2, R9 ;  /* 0x0000000214147824 */ /* 0x000fe400078e0209 */
[----:B------:R-:W-:Y:S02]  /*a570*/  IMAD.SHL.U32 R21, R13, 0x80, RZ ;  /* 0x000000800d157824 */ /* 0x000fe400078e00ff */
[----:B------:R-:W-:Y:S02]  /*a580*/  IMAD.MOV.U32 R22, RZ, RZ, RZ ;  /* 0x000000ffff167224 */ /* 0x000fe400078e00ff */
[----:B------:R-:W-:Y:S02]  /*a590*/  IMAD.MOV.U32 R4, RZ, RZ, R12 ;  /* 0x000000ffff047224 */ /* 0x000fe400078e000c */
[----:B------:R-:W-:Y:S02]  /*a5a0*/  IMAD.MOV.U32 R5, RZ, RZ, R0 ;  /* 0x000000ffff057224 */ /* 0x000fe400078e0000 */
[----:B------:R-:W-:-:S02]  /*a5b0*/  IMAD.MOV.U32 R14, RZ, RZ, R3 ;  /* 0x000000ffff0e7224 */ /* 0x000fc400078e0003 */
[----:B------:R-:W-:-:S07]  /*a5c0*/  IMAD R15, R20, 0x70, RZ ;  /* 0x00000070140f7824 */ /* 0x000fce00078e02ff */
.L_x_269:
[----:B------:R-:W0:Y:S01]  /*a5d0*/  S2R R20, SR_CgaCtaId ;  /* 0x0000000000147919 */ /* 0x000e220000008800 */
[----:B------:R-:W-:Y:S02]  /*a5e0*/  MOV R7, 0x400 ;  /* 0x0000040000077802 */ /* 0x000fe40000000f00 */
[----:B------:R-:W-:-:S13]  /*a5f0*/  LOP3.LUT P1, RZ, R18, 0x7f, RZ, 0xc0, !PT ;  /* 0x0000007f12ff7812 */ /* 0x000fda000782c0ff */
[----:B------:R-:W1:Y:S01]  /*a600*/  @!P1 LDC R13, c[0x0][0x500] ;  /* 0x00014000ff0d9b82 */ /* 0x000e620000000800 */
[----:B0-----:R-:W-:Y:S02]  /*a610*/  LEA R23, R20, R7, 0x18 ;  /* 0x0000000714177211 */ /* 0x001fe400078ec0ff */
[----:B------:R-:W-:-:S03]  /*a620*/  SHF.L.U32 R7, R5, 0x1f, RZ ;  /* 0x0000001f05077819 */ /* 0x000fc600000006ff */
[----:B------:R-:W-:-:S04]  /*a630*/  IMAD R20, R14, 0x8, R23 ;  /* 0x000000080e147824 */ /* 0x000fc800078e0217 */
[----:B------:R-:W0:Y:S02]  /*a640*/  SYNCS.PHASECHK.TRANS64.TRYWAIT P0, [R20+URZ+0xa0], R7 ;  /* 0x0000a007140075a7 */ /* 0x000e24000800017f */
[----:B01----:R-:W-:Y:S05]  /*a650*/  @!P0 BRA `(.L_x_267) ;  /* 0x0000001400b88947 */ /* 0x003fea0003800000 */
.L_x_302:
[----:B0-----:R-:W-:Y:S01]  /*a660*/  PRMT R7, R8, 0x9910, RZ ;  /* 0x0000991008077816 */ /* 0x001fe200000000ff */
[----:B------:R0:W-:Y:S03]  /*a670*/  @!P1 SYNCS.ARRIVE.TRANS64 RZ, [R20+URZ], R13 ;  /* 0x0000000d14ff99a7 */ /* 0x0001e6000800003f */
[----:B------:R-:W-:-:S13]  /*a680*/  ISETP.NE.AND P0, PT, R7, 0x2, PT ;  /* 0x000000020700780c */ /* 0x000fda0003f05270 */
[----:B0-----:R-:W-:Y:S05]  /*a690*/  @P0 BRA `(.L_x_268) ;  /* 0x0000000000040947 */ /* 0x001fea0003800000 */
[----:B------:R-:W-:Y:S01]  /*a6a0*/  BPT.TRAP 0x1 ;  /* 0x000000040000795c */ /* 0x000fe20000300000 */
.L_x_268:
[----:B------:R-:W-:Y:S01]  /*a6b0*/  IMAD R7, R14, 0x2, R9 ;  /* 0x000000020e077824 */ /* 0x000fe200078e0209 */
[----:B------:R-:W-:Y:S01]  /*a6c0*/  R2UR UR9, R20 ;  /* 0x00000000140972ca */ /* 0x000fe200000e0000 */
[--C-:B------:R-:W-:Y:S01]  /*a6d0*/  IMAD R13, R14, 0x1000, R23.reuse ;  /* 0x000010000e0d7824 */ /* 0x100fe200078e0217 */
[----:B------:R-:W-:Y:S01]  /*a6e0*/  UIADD3 UR4, UP0, UR22, 0xf0, URZ ;  /* 0x000000f016047890 */ /* 0x000fe2000ff1e03f */
[----:B------:R-:W-:Y:S01]  /*a6f0*/  IMAD R7, R7, 0x700, RZ ;  /* 0x0000070007077824 */ /* 0x000fe200078e02ff */
[----:B------:R-:W-:Y:S01]  /*a700*/  R2UR UR11, R21 ;  /* 0x00000000150b72ca */ /* 0x000fe200000e0000 */
[----:B------:R-:W-:Y:S01]  /*a710*/  VIADD R4, R4, 0xffffffff ;  /* 0xffffffff04047836 */ /* 0x000fe20000000000 */
[----:B------:R-:W-:Y:S01]  /*a720*/  R2UR UR5, R13 ;  /* 0x000000000d0572ca */ /* 0x000fe200000e0000 */
[----:B------:R-:W-:Y:S01]  /*a730*/  IMAD R7, R7, 0x2, R23 ;  /* 0x0000000207077824 */ /* 0x000fe200078e0217 */
[----:B------:R-:W-:Y:S01]  /*a740*/  R2UR UR10, R22 ;  /* 0x00000000160a72ca */ /* 0x000fe200000e0000 */
[----:B------:R-:W-:Y:S01]  /*a750*/  UIADD3 UR24, UP1, UR22, 0x1f0, URZ ;  /* 0x000001f016187890 */ /* 0x000fe2000ff3e03f */
[----:B------:R-:W-:Y:S01]  /*a760*/  R2UR UR12, R6 ;  /* 0x00000000060c72ca */ /* 0x000fe200000e0000 */
[----:B------:R-:W-:Y:S01]  /*a770*/  VIADD R14, R14, 0x1 ;  /* 0x000000010e0e7836 */ /* 0x000fe20000000000 */
[----:B------:R-:W-:Y:S01]  /*a780*/  R2UR UR8, R7 ;  /* 0x00000000070872ca */ /* 0x000fe200000e0000 */
[----:B------:R-:W-:Y:S01]  /*a790*/  UIADD3.X UR25, URZ, UR23, URZ, UP1, !UPT ;  /* 0x000000173f197290 */ /* 0x000fe20008ffe43f */
[----:B------:R-:W-:Y:S01]  /*a7a0*/  R2UR UR19, R15 ;  /* 0x000000000f1372ca */ /* 0x000fe200000e0000 */
[----:B------:R-:W-:Y:S01]  /*a7b0*/  UMOV UR6, 0x0 ;  /* 0x0000000000067882 */ /* 0x000fe20000000000 */
[----:B------:R-:W-:Y:S01]  /*a7c0*/  ISETP.GT.AND P1, PT, R4, 0x1, PT ;  /* 0x000000010400780c */ /* 0x000fe20003f24270 */
[----:B------:R-:W-:Y:S01]  /*a7d0*/  UMOV UR7, 0x10000000 ;  /* 0x1000000000077882 */ /* 0x000fe20000000000 */
[----:B------:R-:W-:Y:S01]  /*a7e0*/  ISETP.NE.AND P0, PT, R14, 0x14, PT ;  /* 0x000000140e00780c */ /* 0x000fe20003f05270 */
[----:B------:R-:W-:Y:S01]  /*a7f0*/  UIADD3 UR14, UR5, 0x200, URZ ;  /* 0x00000200050e7890 */ /* 0x000fe2000fffe03f */
[----:B------:R-:W-:Y:S01]  /*a800*/  VIADD R22, R22, 0x10 ;  /* 0x0000001016167836 */ /* 0x000fe20000000000 */
[----:B------:R-:W-:Y:S01]  /*a810*/  UIADD3.X UR5, URZ, UR23, URZ, UP0, !UPT ;  /* 0x000000173f057290 */ /* 0x000fe200087fe43f */
[----:B------:R-:W-:Y:S01]  /*a820*/  SEL R20, RZ, 0x1, P0 ;  /* 0x00000001ff147807 */ /* 0x000fe20000000000 */
[----:B------:R-:W-:Y:S01]  /*a830*/  UMOV UR26, 0x30000 ;  /* 0x00030000001a7882 */ /* 0x000fe20000000000 */
[----:B------:R-:W-:Y:S01]  /*a840*/  SEL R14, R14, RZ, P0 ;  /* 0x000000ff0e0e7207 */ /* 0x000fe20000000000 */
[----:B------:R-:W-:Y:S01]  /*a850*/  UIADD3 UR15, UR8, 0x14200, URZ ;  /* 0x00014200080f7890 */ /* 0x000fe2000fffe03f */
[----:B------:R-:W-:-:S02]  /*a860*/  LOP3.LUT R5, R5, R20, RZ, 0x3c, !PT ;  /* 0x0000001405057212 */ /* 0x000fc400078e3cff */
[----:B------:R-:W-:Y:S02]  /*a870*/  UMOV UR8, UR14 ;  /* 0x0000000e00087c82 */ /* 0x000fe40008000000 */
[----:B------:R0:W-:Y:S02]  /*a880*/  UTMALDG.3D [UR8], [UR4], desc[UR6] ;  /* 0x00000608040075b4 */ /* 0x0001e40008011000 */
[----:B0-----:R-:W-:Y:S01]  /*a890*/  UMOV UR8, UR15 ;  /* 0x0000000f00087c82 */ /* 0x001fe20008000000 */
[----:B------:R-:W-:Y:S02]  /*a8a0*/  UMOV UR11, UR19 ;  /* 0x00000013000b7c82 */ /* 0x000fe40008000000 */
[----:B------:R0:W-:Y:S02]  /*a8b0*/  UTMALDG.3D.MULTICAST [UR8], [UR24], UR26, desc[UR6] ;  /* 0x00000608180073b4 */ /* 0x0001e4000801181a */
[----:B0-----:R-:W-:Y:S05]  /*a8c0*/  @P1 BRA `(.L_x_269) ;  /* 0xfffffffc00401947 */ /* 0x001fea000383ffff */
.L_x_266:
[----:B------:R-:W-:Y:S05]  /*a8d0*/  BSYNC B1 ;  /* 0x0000000000017941 */ /* 0x000fea0003800000 */
.L_x_265:
[----:B------:R-:W-:Y:S01]  /*a8e0*/  LOP3.LUT P1, RZ, R11, 0xff, RZ, 0xc0, !PT ;  /* 0x000000ff0bff7812 */ /* 0x000fe2000782c0ff */
[C---:B------:R-:W-:Y:S01]  /*a8f0*/  IMAD.IADD R6, R10.reuse, 0x1, R3 ;  /* 0x000000010a067824 */ /* 0x040fe200078e0203 */
[----:B------:R-:W-:Y:S01]  /*a900*/  ULDC.64 UR4, c[0x0][0x650] ;  /* 0x0001940000047ab9 */ /* 0x000fe20000000a00 */
[----:B------:R-:W-:Y:S01]  /*a910*/  ISETP.GE.U32.AND P2, PT, R10, 0x14, PT ;  /* 0x000000140a00780c */ /* 0x000fe20003f46070 */
[----:B------:R-:W-:Y:S01]  /*a920*/  BSSY B1, `(.L_x_270) ;  /* 0x000006b000017945 */ /* 0x000fe20003800000 */
[----:B------:R-:W-:Y:S01]  /*a930*/  IMAD.MOV.U32 R13, RZ, RZ, -0x1 ;  /* 0xffffffffff0d7424 */ /* 0x000fe200078e00ff */
[----:B------:R-:W-:Y:S01]  /*a940*/  ISETP.GT.U32.AND P0, PT, R6, 0x13, PT ;  /* 0x000000130600780c */ /* 0x000fe20003f04070 */
[----:B------:R-:W-:Y:S01]  /*a950*/  IMAD.MOV.U32 R20, RZ, RZ, -0x1 ;  /* 0xffffffffff147424 */ /* 0x000fe200078e00ff */
[----:B------:R-:W-:Y:S02]  /*a960*/  PRMT R11, RZ, 0x7610, R11 ;  /* 0x00007610ff0b7816 */ /* 0x000fe4000000000b */
[----:B------:R-:W-:-:S03]  /*a970*/  ISETP.LT.U32.AND P0, PT, R10, 0x14, P0 ;  /* 0x000000140a00780c */ /* 0x000fc60000701070 */
[----:B------:R-:W0:Y:S01]  /*a980*/  @P1 S2R R5, SR_CgaCtaId ;  /* 0x0000000000051919 */ /* 0x000e220000008800 */
[----:B------:R-:W-:-:S04]  /*a990*/  @P1 MOV R4, 0x400 ;  /* 0x0000040000041802 */ /* 0x000fc80000000f00 */
[----:B0-----:R-:W-:Y:S01]  /*a9a0*/  @P1 LEA R3, R5, R4, 0x18 ;  /* 0x0000000405031211 */ /* 0x001fe200078ec0ff */
[----:B------:R-:W-:-:S03]  /*a9b0*/  IMAD.WIDE.U32 R4, R6, -0x33333333, RZ ;  /* 0xcccccccd06047825 */ /* 0x000fc600078e00ff */
[----:B------:R0:W-:Y:S01]  /*a9c0*/  @P1 SYNCS.ARRIVE.TRANS64.A1T0 RZ, [R3+URZ+0x158], RZ ;  /* 0x000158ff03ff19a7 */ /* 0x0001e2000810003f */
[----:B------:R-:W-:Y:S02]  /*a9d0*/  IADD3 R16, P1, R16, UR20, RZ ;  /* 0x0000001410107c10 */ /* 0x000fe4000ff3e0ff */
[----:B------:R-:W-:Y:S02]  /*a9e0*/  SHF.R.U32.HI R5, RZ, 0x4, R5 ;  /* 0x00000004ff057819 */ /* 0x000fe40000011605 */
[----:B------:R-:W-:Y:S02]  /*a9f0*/  IADD3.X R17, R17, UR13, RZ, P1, !PT ;  /* 0x0000000d11117c10 */ /* 0x000fe40008ffe4ff */
[----:B------:R-:W-:Y:S02]  /*aa00*/  PRMT R4, RZ, 0x7610, R4 ;  /* 0x00007610ff047816 */ /* 0x000fe40000000004 */
[----:B0-----:R-:W-:Y:S02]  /*aa10*/  SEL R3, RZ, 0x1, !P0 ;  /* 0x00000001ff037807 */ /* 0x001fe40004000000 */
[----:B------:R-:W-:-:S02]  /*aa20*/  ISETP.GE.U32.AND P0, PT, R16, UR4, PT ;  /* 0x0000000410007c0c */ /* 0x000fc4000bf06070 */
[----:B------:R-:W-:Y:S01]  /*aa30*/  LOP3.LUT R0, R0, R3, RZ, 0x3c, !PT ;  /* 0x0000000300007212 */ /* 0x000fe200078e3cff */
[----:B------:R-:W-:Y:S01]  /*aa40*/  IMAD R3, R5, -0x14, R6 ;  /* 0xffffffec05037824 */ /* 0x000fe200078e0206 */
[----:B------:R-:W-:Y:S01]  /*aa50*/  ISETP.GE.U32.AND.EX P0, PT, R17, UR5, PT, P0 ;  /* 0x0000000511007c0c */ /* 0x000fe2000bf06100 */
[----:B------:R-:W-:Y:S01]  /*aa60*/  IMAD.MOV.U32 R6, RZ, RZ, -0x1 ;  /* 0xffffffffff067424 */ /* 0x000fe200078e00ff */
[----:B------:R-:W-:-:S11]  /*aa70*/  @P2 LOP3.LUT R0, R0, 0x1, R5, 0x78, !PT ;  /* 0x0000000100002812 */ /* 0x000fd600078e7805 */
[----:B------:R-:W-:Y:S05]  /*aa80*/  @P0 BRA `(.L_x_271) ;  /* 0x0000000400500947 */ /* 0x000fea0003800000 */
[----:B------:R-:W0:Y:S01]  /*aa90*/  S2R R15, SR_CTAID.X ;  /* 0x00000000000f7919 */ /* 0x000e220000002500 */
[----:B------:R-:W-:Y:S01]  /*aaa0*/  ULDC.64 UR4, c[0x0][0x628] ;  /* 0x00018a0000047ab9 */ /* 0x000fe20000000a00 */
[----:B------:R-:W1:Y:S01]  /*aab0*/  LDC R20, c[0x0][0x144] ;  /* 0x00005100ff147b82 */ /* 0x000e620000000800 */
[----:B------:R-:W-:Y:S01]  /*aac0*/  ISETP.NE.U32.AND P0, PT, RZ, UR4, PT ;  /* 0x00000004ff007c0c */ /* 0x000fe2000bf05070 */
[----:B------:R-:W2:Y:S01]  /*aad0*/  S2R R13, SR_CTAID.Y ;  /* 0x00000000000d7919 */ /* 0x000ea20000002600 */
[----:B------:R-:W-:Y:S01]  /*aae0*/  ULDC UR7, c[0x0][0x630] ;  /* 0x00018c0000077ab9 */ /* 0x000fe20000000800 */
[----:B------:R-:W-:Y:S01]  /*aaf0*/  ULDC UR8, c[0x0][0x150] ;  /* 0x0000540000087ab9 */ /* 0x000fe20000000800 */
[----:B------:R-:W-:Y:S01]  /*ab00*/  ISETP.NE.AND.EX P0, PT, RZ, UR5, PT, P0 ;  /* 0x00000005ff007c0c */ /* 0x000fe2000bf05300 */
[----:B------:R-:W-:Y:S02]  /*ab10*/  IMAD.MOV.U32 R4, RZ, RZ, R16 ;  /* 0x000000ffff047224 */ /* 0x000fe400078e0010 */
[----:B------:R-:W-:Y:S01]  /*ab20*/  IMAD.MOV.U32 R5, RZ, RZ, R17 ;  /* 0x000000ffff057224 */ /* 0x000fe200078e0011 */
[----:B0-----:R-:W-:-:S09]  /*ab30*/  I2FP.F32.U32 R22, R15 ;  /* 0x0000000f00167245 */ /* 0x001fd20000201000 */
[----:B------:R-:W-:Y:S05]  /*ab40*/  @!P0 BRA `(.L_x_272) ;  /* 0x0000000000288947 */ /* 0x000fea0003800000 */
[----:B------:R-:W-:Y:S02]  /*ab50*/  ULDC UR6, c[0x0][0x634] ;  /* 0x00018d0000067ab9 */ /* 0x000fe40000000800 */
[----:B------:R-:W-:-:S05]  /*ab60*/  IADD3 R5, P0, R16, UR6, RZ ;  /* 0x0000000610057c10 */ /* 0x000fca000ff1e0ff */
[----:B------:R-:W-:-:S04]  /*ab70*/  IMAD.X R21, RZ, RZ, R17, P0 ;  /* 0x000000ffff157224 */ /* 0x000fc800000e0611 */
[----:B------:R-:W-:-:S04]  /*ab80*/  IMAD.WIDE.U32 R6, R21, UR4, RZ ;  /* 0x0000000415067c25 */ /* 0x000fc8000f8e00ff */
[----:B------:R-:W-:-:S04]  /*ab90*/  IMAD.WIDE.U32 R6, P0, R5, UR5, R6 ;  /* 0x0000000505067c25 */ /* 0x000fc8000f800006 */
[----:B------:R-:W-:-:S04]  /*aba0*/  IMAD.WIDE.U32 R4, R5, UR4, RZ ;  /* 0x0000000405047c25 */ /* 0x000fc8000f8e00ff */
[----:B------:R-:W-:Y:S01]  /*abb0*/  IMAD.MOV.U32 R4, RZ, RZ, R7 ;  /* 0x000000ffff047224 */ /* 0x000fe200078e0007 */
[----:B------:R-:W-:Y:S01]  /*abc0*/  IADD3 RZ, P1, R5, R6, RZ ;  /* 0x0000000605ff7210 */ /* 0x000fe20007f3e0ff */
[----:B------:R-:W-:-:S04]  /*abd0*/  IMAD.X R5, RZ, RZ, RZ, P0 ;  /* 0x000000ffff057224 */ /* 0x000fc800000e06ff */
[----:B------:R-:W-:-:S08]  /*abe0*/  IMAD.WIDE.U32.X R4, R21, UR5, R4, P1 ;  /* 0x0000000515047c25 */ /* 0x000fd000088e0404 */
.L_x_272:
[----:B------:R-:W-:Y:S01]  /*abf0*/  FMUL R22, R22, UR8 ;  /* 0x0000000816167c20 */ /* 0x000fe20008400000 */
[--C-:B------:R-:W-:Y:S01]  /*ac00*/  SHF.R.U64 R14, R4, UR7, R5.reuse ;  /* 0x00000007040e7c19 */ /* 0x100fe20008001205 */
[----:B------:R-:W-:Y:S01]  /*ac10*/  ULDC.64 UR4, c[0x0][0x620] ;  /* 0x0001880000047ab9 */ /* 0x000fe20000000a00 */
[----:B------:R-:W-:Y:S01]  /*ac20*/  SHF.R.U32.HI R4, RZ, UR7, R5 ;  /* 0x00000007ff047c19 */ /* 0x000fe20008011605 */
[----:B------:R-:W-:Y:S01]  /*ac30*/  ULDC.64 UR6, c[0x0][0x640] ;  /* 0x0001900000067ab9 */ /* 0x000fe20000000a00 */
[----:B------:R-:W-:Y:S01]  /*ac40*/  IADD3 R5, P0, RZ, -R14, RZ ;  /* 0x8000000eff057210 */ /* 0x000fe20007f1e0ff */
[----:B------:R-:W0:Y:S04]  /*ac50*/  F2I.U32.TRUNC.NTZ R22, R22 ;  /* 0x0000001600167305 */ /* 0x000e28000020f000 */
[----:B------:R-:W-:Y:S01]  /*ac60*/  IMAD.X R4, RZ, RZ, ~R4, P0 ;  /* 0x000000ffff047224 */ /* 0x000fe200000e0e04 */
[----:B------:R-:W-:-:S03]  /*ac70*/  ISETP.NE.U32.AND P0, PT, RZ, UR6, PT ;  /* 0x00000006ff007c0c */ /* 0x000fc6000bf05070 */
[----:B------:R-:W-:Y:S01]  /*ac80*/  IMAD R4, R4, UR4, RZ ;  /* 0x0000000404047c24 */ /* 0x000fe2000f8e02ff */
[----:B------:R-:W-:-:S03]  /*ac90*/  ISETP.NE.AND.EX P0, PT, RZ, UR7, PT, P0 ;  /* 0x00000007ff007c0c */ /* 0x000fc6000bf05300 */
[C---:B------:R-:W-:Y:S01]  /*aca0*/  IMAD R7, R5.reuse, UR5, R4 ;  /* 0x0000000505077c24 */ /* 0x040fe2000f8e0204 */
[----:B------:R-:W-:Y:S01]  /*acb0*/  ULDC UR5, c[0x0][0x154] ;  /* 0x0000550000057ab9 */ /* 0x000fe20000000800 */
[----:B------:R-:W-:Y:S01]  /*acc0*/  IMAD.WIDE.U32 R4, R5, UR4, R16 ;  /* 0x0000000405047c25 */ /* 0x000fe2000f8e0010 */
[----:B------:R-:W-:-:S03]  /*acd0*/  ULDC UR4, c[0x0][0x618] ;  /* 0x0001860000047ab9 */ /* 0x000fc60000000800 */
[----:B0-----:R-:W-:Y:S02]  /*ace0*/  IMAD.MOV R6, RZ, RZ, -R22 ;  /* 0x000000ffff067224 */ /* 0x001fe400078e0a16 */
[----:B------:R-:W-:Y:S02]  /*acf0*/  IMAD.IADD R5, R5, 0x1, R7 ;  /* 0x0000000105057824 */ /* 0x000fe400078e0207 */
[----:B-1----:R-:W-:Y:S01]  /*ad00*/  IMAD R15, R20, R6, R15 ;  /* 0x00000006140f7224 */ /* 0x002fe200078e020f */
[----:B--2---:R-:W-:Y:S01]  /*ad10*/  I2FP.F32.U32 R6, R13 ;  /* 0x0000000d00067245 */ /* 0x004fe20000201000 */
[----:B------:R-:W0:Y:S01]  /*ad20*/  LDC R20, c[0x0][0x148] ;  /* 0x00005200ff147b82 */ /* 0x000e220000000800 */
[--C-:B------:R-:W-:Y:S02]  /*ad30*/  SHF.R.U64 R21, R4, UR4, R5.reuse ;  /* 0x0000000404157c19 */ /* 0x100fe40008001205 */
[----:B------:R-:W-:Y:S01]  /*ad40*/  SHF.R.U32.HI R4, RZ, UR4, R5 ;  /* 0x00000004ff047c19 */ /* 0x000fe20008011605 */
[----:B------:R-:W-:Y:S01]  /*ad50*/  FMUL R6, R6, UR5 ;  /* 0x0000000506067c20 */ /* 0x000fe20008400000 */
[----:B------:R-:W-:-:S02]  /*ad60*/  ULDC UR4, c[0x0][0x608] ;  /* 0x0001820000047ab9 */ /* 0x000fc40000000800 */
[--C-:B------:R-:W-:Y:S01]  /*ad70*/  SHF.R.U64 R23, R21, UR4, R4.reuse ;  /* 0x0000000415177c19 */ /* 0x100fe20008001204 */
[----:B------:R1:W2:Y:S01]  /*ad80*/  F2I.U32.TRUNC.NTZ R24, R6 ;  /* 0x0000000600187305 */ /* 0x0002a2000020f000 */
[----:B------:R-:W-:Y:S01]  /*ad90*/  SHF.R.U32.HI R4, RZ, UR4, R4 ;  /* 0x00000004ff047c19 */ /* 0x000fe20008011604 */
[----:B------:R-:W-:-:S03]  /*ada0*/  ULDC UR4, c[0x0][0x658] ;  /* 0x0001960000047ab9 */ /* 0x000fc60000000800 */
[--C-:B------:R-:W-:Y:S02]  /*adb0*/  SHF.R.U64 R22, R23, UR4, R4.reuse ;  /* 0x0000000417167c19 */ /* 0x100fe40008001204 */
[----:B------:R-:W-:-:S03]  /*adc0*/  SHF.R.U32.HI R25, RZ, UR4, R4 ;  /* 0x00000004ff197c19 */ /* 0x000fc60008011604 */
[----:B------:R-:W-:Y:S02]  /*add0*/  IMAD.MOV.U32 R4, RZ, RZ, R22 ;  /* 0x000000ffff047224 */ /* 0x000fe400078e0016 */
[----:B------:R-:W-:Y:S01]  /*ade0*/  IMAD.MOV.U32 R5, RZ, RZ, R25 ;  /* 0x000000ffff057224 */ /* 0x000fe200078e0019 */
[----:B-1----:R-:W-:Y:S06]  /*adf0*/  @!P0 BRA `(.L_x_273) ;  /* 0x0000000000288947 */ /* 0x002fec0003800000 */
        /* <DEDUP_REMOVED lines=10> */
.L_x_273:
[----:B------:R-:W-:Y:S01]  /*aea0*/  ISETP.NE.AND P0, PT, R2, 0x1, PT ;  /* 0x000000010200780c */ /* 0x000fe20003f05270 */
[----:B------:R-:W-:Y:S01]  /*aeb0*/  ULDC UR4, c[0x0][0x648] ;  /* 0x0001920000047ab9 */ /* 0x000fe20000000800 */
[----:B------:R-:W-:Y:S01]  /*aec0*/  LOP3.LUT R23, R23, UR17, RZ, 0xc0, !PT ;  /* 0x0000001117177c12 */ /* 0x000fe2000f8ec0ff */
[----:B--2---:R-:W-:Y:S01]  /*aed0*/  IMAD.MOV R24, RZ, RZ, -R24 ;  /* 0x000000ffff187224 */ /* 0x004fe200078e0a18 */
[----:B------:R-:W-:Y:S01]  /*aee0*/  SHF.R.U64 R4, R4, UR4, R5 ;  /* 0x0000000404047c19 */ /* 0x000fe20008001205 */
[----:B------:R-:W-:Y:S01]  /*aef0*/  ULDC UR4, c[0x0][0x638] ;  /* 0x00018e0000047ab9 */ /* 0x000fe20000000800 */
[----:B------:R-:W-:Y:S01]  /*af00*/  LOP3.LUT R21, R21, UR16, RZ, 0xc0, !PT ;  /* 0x0000001015157c12 */ /* 0x000fe2000f8ec0ff */
[----:B------:R-:W-:Y:S01]  /*af10*/  ULDC UR5, c[0x0][0x610] ;  /* 0x0001840000057ab9 */ /* 0x000fe20000000800 */
[----:B------:R-:W-:Y:S02]  /*af20*/  IMAD.MOV.U32 R6, RZ, RZ, R14 ;  /* 0x000000ffff067224 */ /* 0x000fe400078e000e */
[----:B------:R-:W-:-:S02]  /*af30*/  IMAD.MOV R5, RZ, RZ, -R4 ;  /* 0x000000ffff057224 */ /* 0x000fc400078e0a04 */
[----:B------:R-:W-:Y:S02]  /*af40*/  IMAD R4, R4, UR18, R23 ;  /* 0x0000001204047c24 */ /* 0x000fe4000f8e0217 */
[----:B0-----:R-:W-:Y:S02]  /*af50*/  @P0 IMAD R15, R20, R24, R13 ;  /* 0x00000018140f0224 */ /* 0x001fe400078e020d */
[----:B------:R-:W-:Y:S01]  /*af60*/  IMAD R22, R5, UR4, R22 ;  /* 0x0000000405167c24 */ /* 0x000fe2000f8e0216 */
[----:B------:R-:W-:Y:S01]  /*af70*/  ULDC UR4, c[0x0][0x600] ;  /* 0x0001800000047ab9 */ /* 0x000fe20000000800 */
[----:B------:R-:W-:Y:S02]  /*af80*/  IMAD R15, R4, UR5, R15 ;  /* 0x00000005040f7c24 */ /* 0x000fe4000f8e020f */
[----:B------:R-:W-:Y:S02]  /*af90*/  IMAD R22, R22, UR4, R21 ;  /* 0x0000000416167c24 */ /* 0x000fe4000f8e0215 */
[----:B------:R-:W-:-:S03]  /*afa0*/  IMAD.MOV.U32 R4, RZ, RZ, 0x1 ;  /* 0x00000001ff047424 */ /* 0x000fc600078e00ff */
[----:B------:R-:W-:Y:S02]  /*afb0*/  SEL R20, R22, R15, !P0 ;  /* 0x0000000f16147207 */ /* 0x000fe40004000000 */
[----:B------:R-:W-:-:S07]  /*afc0*/  SEL R13, R15, R22, !P0 ;  /* 0x000000160f0d7207 */ /* 0x000fce0004000000 */
.L_x_271:
[----:B------:R-:W-:Y:S05]  /*afd0*/  BSYNC B1 ;  /* 0x0000000000017941 */ /* 0x000fea0003800000 */
.L_x_270:
[----:B------:R-:W-:-:S13]  /*afe0*/  LOP3.LUT P0, RZ, R4, 0xff, RZ, 0xc0, !PT ;  /* 0x000000ff04ff7812 */ /* 0x000fda000780c0ff */
[----:B------:R-:W-:Y:S05]  /*aff0*/  @P0 BRA `(.L_x_274) ;  /* 0xfffffff4003c0947 */ /* 0x000fea000383ffff */
[----:B------:R-:W-:Y:S05]  /*b000*/  BSYNC B0 ;  /* 0x0000000000007941 */ /* 0x000fea0003800000 */
.L_x_263:
[----:B------:R-:W-:-:S03]  /*b010*/  UMOV UR4, 0xffffffff ;  /* 0xffffffff00047882 */ /* 0x000fc60000000000 */
[----:B------:R-:W-:Y:S05]  /*b020*/  BRA.DIV UR4, `(.L_x_275) ;  /* 0x0000000e04587947 */ /* 0x000fea000b800000 */
[----:B------:R-:W-:-:S13]  /*b030*/  ELECT P6, URZ, PT ;  /* 0x00000000003f782f */ /* 0x000fda00038c0000 */
.L_x_305:
[----:B------:R-:W-:Y:S04]  /*b040*/  BSSY B0, `(.L_x_276) ;  /* 0x00000bb000007945 */ /* 0x000fe80003800000 */
[----:B------:R-:W-:Y:S05]  /*b050*/  @!P6 BRA `(.L_x_277) ;  /* 0x0000000800e4e947 */ /* 0x000fea0003800000 */
[----:B------:R-:W-:-:S04]  /*b060*/  LOP3.LUT R19, R19, 0x2, RZ, 0xfc, !PT ;  /* 0x0000000213137812 */ /* 0x000fc800078efcff */
[----:B------:R-:W-:-:S13]  /*b070*/  ISETP.NE.AND P0, PT, R19, 0x3, PT ;  /* 0x000000031300780c */ /* 0x000fda0003f05270 */
[----:B------:R-:W-:Y:S05]  /*b080*/  @!P0 BRA `(.L_x_278) ;  /* 0x0000000000048947 */ /* 0x000fea0003800000 */
[----:B------:R-:W-:Y:S01]  /*b090*/  BPT.TRAP 0x1 ;  /* 0x000000040000795c */ /* 0x000fe20000300000 */
.L_x_278:
[----:B------:R-:W0:Y:S01]  /*b0a0*/  S2R R5, SR_CgaCtaId ;  /* 0x0000000000057919 */ /* 0x000e220000008800 */
[----:B------:R-:W-:Y:S02]  /*b0b0*/  MOV R2, 0x400 ;  /* 0x0000040000027802 */ /* 0x000fe40000000f00 */
[----:B------:R-:W-:Y:S02]  /*b0c0*/  SHF.L.U32 R4, R0, 0x1f, RZ ;  /* 0x0000001f00047819 */ /* 0x000fe400000006ff */
[----:B0-----:R-:W-:-:S05]  /*b0d0*/  LEA R2, R5, R2, 0x18 ;  /* 0x0000000205027211 */ /* 0x001fca00078ec0ff */
[----:B------:R-:W-:-:S04]  /*b0e0*/  VIADD R2, R2, 0xa0 ;  /* 0x000000a002027836 */ /* 0x000fc80000000000 */
[C---:B------:R-:W-:Y:S02]  /*b0f0*/  IMAD R7, R3.reuse, 0x8, R2 ;  /* 0x0000000803077824 */ /* 0x040fe400078e0202 */
[----:B------:R-:W-:Y:S02]  /*b100*/  VIADD R3, R3, 0x1 ;  /* 0x0000000103037836 */ /* 0x000fe40000000000 */
[----:B------:R-:W0:Y:S03]  /*b110*/  SYNCS.PHASECHK.TRANS64.TRYWAIT P0, [R7+URZ], R4 ;  /* 0x00000004070075a7 */ /* 0x000e26000800017f */
[----:B------:R-:W-:-:S04]  /*b120*/  ISETP.NE.AND P1, PT, R3, 0x14, PT ;  /* 0x000000140300780c */ /* 0x000fc80003f25270 */
[----:B------:R-:W-:Y:S02]  /*b130*/  SEL R5, RZ, 0x1, P1 ;  /* 0x00000001ff057807 */ /* 0x000fe40000800000 */
[----:B------:R-:W-:Y:S02]  /*b140*/  SEL R3, R3, RZ, P1 ;  /* 0x000000ff03037207 */ /* 0x000fe40000800000 */
[----:B------:R-:W-:-:S03]  /*b150*/  LOP3.LUT R6, R0, R5, RZ, 0x3c, !PT ;  /* 0x0000000500067212 */ /* 0x000fc600078e3cff */
[----:B------:R-:W-:Y:S01]  /*b160*/  IMAD R8, R3, 0x8, R2 ;  /* 0x0000000803087824 */ /* 0x000fe200078e0202 */
[----:B------:R-:W-:Y:S01]  /*b170*/  SHF.L.U32 R5, R6, 0x1f, RZ ;  /* 0x0000001f06057819 */ /* 0x000fe200000006ff */
[----:B0-----:R-:W-:Y:S06]  /*b180*/  @!P0 BRA `(.L_x_279) ;  /* 0x0000000c00208947 */ /* 0x001fec0003800000 */
.L_x_306:
[----:B------:R-:W1:Y:S01]  /*b190*/  SYNCS.PHASECHK.TRANS64.TRYWAIT P0, [R8+URZ], R5 ;  /* 0x00000005080075a7 */ /* 0x000e62000800017f */
[----:B------:R-:W-:-:S05]  /*b1a0*/  VIADD R0, R3, 0x1 ;  /* 0x0000000103007836 */ /* 0x000fca0000000000 */
[----:B------:R-:W-:-:S04]  /*b1b0*/  ISETP.NE.AND P1, PT, R0, 0x14, PT ;  /* 0x000000140000780c */ /* 0x000fc80003f25270 */
[----:B------:R-:W-:Y:S02]  /*b1c0*/  SEL R3, RZ, 0x1, P1 ;  /* 0x00000001ff037807 */ /* 0x000fe40000800000 */
[----:B0-----:R-:W-:Y:S02]  /*b1d0*/  SEL R7, R0, RZ, P1 ;  /* 0x000000ff00077207 */ /* 0x001fe40000800000 */
[----:B------:R-:W-:-:S03]  /*b1e0*/  LOP3.LUT R6, R6, R3, RZ, 0x3c, !PT ;  /* 0x0000000306067212 */ /* 0x000fc600078e3cff */
[----:B------:R-:W-:Y:S01]  /*b1f0*/  IMAD R9, R7, 0x8, R2 ;  /* 0x0000000807097824 */ /* 0x000fe200078e0202 */
[----:B------:R-:W-:Y:S01]  /*b200*/  SHF.L.U32 R4, R6, 0x1f, RZ ;  /* 0x0000001f06047819 */ /* 0x000fe200000006ff */
[----:B-1----:R-:W-:Y:S06]  /*b210*/  @!P0 BRA `(.L_x_280) ;  /* 0x0000000c00108947 */ /* 0x002fec0003800000 */
.L_x_307:
[----:B------:R-:W1:Y:S01]  /*b220*/  SYNCS.PHASECHK.TRANS64.TRYWAIT P0, [R9+URZ], R4 ;  /* 0x00000004090075a7 */ /* 0x000e62000800017f */
[----:B------:R-:W-:-:S05]  /*b230*/  VIADD R0, R7, 0x1 ;  /* 0x0000000107007836 */ /* 0x000fca0000000000 */
[----:B------:R-:W-:-:S04]  /*b240*/  ISETP.NE.AND P1, PT, R0, 0x14, PT ;  /* 0x000000140000780c */ /* 0x000fc80003f25270 */
[----:B------:R-:W-:Y:S02]  /*b250*/  SEL R3, RZ, 0x1, P1 ;  /* 0x00000001ff037807 */ /* 0x000fe40000800000 */
[----:B------:R-:W-:Y:S02]  /*b260*/  SEL R7, R0, RZ, P1 ;  /* 0x000000ff00077207 */ /* 0x000fe40000800000 */
[----:B------:R-:W-:-:S03]  /*b270*/  LOP3.LUT R6, R6, R3, RZ, 0x3c, !PT ;  /* 0x0000000306067212 */ /* 0x000fc600078e3cff */
[----:B0-----:R-:W-:Y:S01]  /*b280*/  IMAD R8, R7, 0x8, R2 ;  /* 0x0000000807087824 */ /* 0x001fe200078e0202 */
[----:B------:R-:W-:Y:S01]  /*b290*/  SHF.L.U32 R5, R6, 0x1f, RZ ;  /* 0x0000001f06057819 */ /* 0x000fe200000006ff */
[----:B-1----:R-:W-:Y:S06]  /*b2a0*/  @!P0 BRA `(.L_x_281) ;  /* 0x0000000c00008947 */ /* 0x002fec0003800000 */
.L_x_308:
        /* <DEDUP_REMOVED lines=9> */
.L_x_309:
        /* <DEDUP_REMOVED lines=9> */
.L_x_310:
        /* <DEDUP_REMOVED lines=9> */
.L_x_311:
        /* <DEDUP_REMOVED lines=9> */
.L_x_312:
        /* <DEDUP_REMOVED lines=9> */
.L_x_313:
        /* <DEDUP_REMOVED lines=9> */
.L_x_314:
        /* <DEDUP_REMOVED lines=9> */
.L_x_315:
        /* <DEDUP_REMOVED lines=9> */
.L_x_316:
        /* <DEDUP_REMOVED lines=9> */
.L_x_317:
        /* <DEDUP_REMOVED lines=9> */
.L_x_318:
        /* <DEDUP_REMOVED lines=9> */
.L_x_319:
        /* <DEDUP_REMOVED lines=9> */
.L_x_320:
        /* <DEDUP_REMOVED lines=9> */
.L_x_321:
        /* <DEDUP_REMOVED lines=9> */
.L_x_322:
[----:B------:R-:W1:Y:S01]  /*ba90*/  SYNCS.PHASECHK.TRANS64.TRYWAIT P0, [R8+URZ], R5 ;  /* 0x00000005080075a7 */ /* 0x000e62000800017f */
[----:B------:R-:W-:-:S05]  /*baa0*/  VIADD R0, R7, 0x1 ;  /* 0x0000000107007836 */ /* 0x000fca0000000000 */
[----:B------:R-:W-:-:S04]  /*bab0*/  ISETP.NE.AND P1, PT, R0, 0x14, PT ;  /* 0x000000140000780c */ /* 0x000fc80003f25270 */
[----:B------:R-:W-:Y:S02]  /*bac0*/  SEL R3, RZ, 0x1, P1 ;  /* 0x00000001ff037807 */ /* 0x000fe40000800000 */
[----:B------:R-:W-:Y:S02]  /*bad0*/  SEL R7, R0, RZ, P1 ;  /* 0x000000ff00077207 */ /* 0x000fe40000800000 */
[----:B0-----:R-:W-:-:S03]  /*bae0*/  LOP3.LUT R9, R6, R3, RZ, 0x3c, !PT ;  /* 0x0000000306097212 */ /* 0x001fc600078e3cff */
[----:B------:R-:W-:Y:S01]  /*baf0*/  IMAD R11, R7, 0x8, R2 ;  /* 0x00000008070b7824 */ /* 0x000fe200078e0202 */
[----:B------:R-:W-:Y:S01]  /*bb00*/  SHF.L.U32 R6, R9, 0x1f, RZ ;  /* 0x0000001f09067819 */ /* 0x000fe200000006ff */
[----:B-1----:R-:W-:Y:S06]  /*bb10*/  @!P0 BRA `(.L_x_296) ;  /* 0x0000000800108947 */ /* 0x002fec0003800000 */
.L_x_323:
[----:B------:R-:W1:Y:S01]  /*bb20*/  SYNCS.PHASECHK.TRANS64.TRYWAIT P0, [R11+URZ], R6 ;  /* 0x000000060b0075a7 */ /* 0x000e62000800017f */
[----:B------:R-:W-:-:S05]  /*bb30*/  VIADD R0, R7, 0x1 ;  /* 0x0000000107007836 */ /* 0x000fca0000000000 */
[----:B------:R-:W-:-:S04]  /*bb40*/  ISETP.NE.AND P1, PT, R0, 0x14, PT ;  /* 0x000000140000780c */ /* 0x000fc80003f25270 */
[----:B------:R-:W-:Y:S02]  /*bb50*/  SEL R4, RZ, 0x1, P1 ;  /* 0x00000001ff047807 */ /* 0x000fe40000800000 */
[----:B------:R-:W-:Y:S02]  /*bb60*/  SEL R3, R0, RZ, P1 ;  /* 0x000000ff00037207 */ /* 0x000fe40000800000 */
[----:B------:R-:W-:Y:S01]  /*bb70*/  LOP3.LUT R0, R9, R4, RZ, 0x3c, !PT ;  /* 0x0000000409007212 */ /* 0x000fe200078e3cff */
[----:B-1----:R-:W-:Y:S06]  /*bb80*/  @!P0 BRA `(.L_x_297) ;  /* 0x0000000800088947 */ /* 0x002fec0003800000 */
.L_x_324:
[----:B------:R-:W-:Y:S01]  /*bb90*/  IMAD R3, R3, 0x8, R2 ;  /* 0x0000000803037824 */ /* 0x000fe200078e0202 */
[----:B------:R-:W-:-:S07]  /*bba0*/  SHF.L.U32 R0, R0, 0x1f, RZ ;  /* 0x0000001f00007819 */ /* 0x000fce00000006ff */
.L_x_298:
[----:B--2---:R2:W3:Y:S02]  /*bbb0*/  SYNCS.PHASECHK.TRANS64.TRYWAIT P0, [R3+URZ], R0 ;  /* 0x00000000030075a7 */ /* 0x0044e4000800017f */
[----:B---3--:R-:W-:Y:S05]  /*bbc0*/  @!P0 NANOSLEEP.SYNCS 0x989680 ;  /* 0x009896800000895d */ /* 0x008fea0003900000 */
[----:B------:R-:W3:Y:S02]  /*bbd0*/  @!P0 SYNCS.PHASECHK.TRANS64 P0, [R3+URZ], R0 ;  /* 0x00000000030085a7 */ /* 0x000ee4000800007f */
[----:B---3--:R-:W-:Y:S05]  /*bbe0*/  @!P0 BRA `(.L_x_298) ;  /* 0xfffffffc00f08947 */ /* 0x008fea000383ffff */
.L_x_277:
[----:B------:R-:W-:Y:S05]  /*bbf0*/  BSYNC B0 ;  /* 0x0000000000007941 */ /* 0x000fea0003800000 */
.L_x_276:
[----:B------:R-:W-:Y:S05]  /*bc00*/  EXIT ;  /* 0x000000000000794d */ /* 0x000fea0003800000 */
.L_x_22:
[----:B---3--:R3:W4:Y:S02]  /*bc10*/  SYNCS.PHASECHK.TRANS64.TRYWAIT P1, [R3+URZ], R0 ;  /* 0x00000000030075a7 */ /* 0x008724000802017f */
[----:B----4-:R-:W-:Y:S05]  /*bc20*/  @!P1 NANOSLEEP.SYNCS 0x989680 ;  /* 0x009896800000995d */ /* 0x010fea0003900000 */
[----:B------:R-:W4:Y:S02]  /*bc30*/  @!P1 SYNCS.PHASECHK.TRANS64 P1, [R3+URZ], R0 ;  /* 0x00000000030095a7 */ /* 0x000f24000802007f */
[----:B----4-:R-:W-:Y:S05]  /*bc40*/  @!P1 BRA `(.L_x_22) ;  /* 0xfffffffc00f09947 */ /* 0x010fea000383ffff */
[----:B------:R-:W-:Y:S05]  /*bc50*/  BRA `(.L_x_21) ;  /* 0xffffff5800a87947 */ /* 0x000fea000383ffff */
.L_x_27:
[----:B-1----:R-:W-:-:S04]  /*bc60*/  IMAD.U32 R6, RZ, RZ, UR7 ;  /* 0x00000007ff067e24 */ /* 0x002fc8000f8e00ff */
[----:B------:R1:W2:Y:S03]  /*bc70*/  SYNCS.PHASECHK.TRANS64.TRYWAIT P1, [R6+URZ], R5 ;  /* 0x00000005060075a7 */ /* 0x0002a6000802017f */
[----:B--2---:R-:W-:Y:S05]  /*bc80*/  @!P1 NANOSLEEP.SYNCS 0x989680 ;  /* 0x009896800000995d */ /* 0x004fea0003900000 */
[----:B------:R-:W2:Y:S02]  /*bc90*/  @!P1 SYNCS.PHASECHK.TRANS64 P1, [R6+URZ], R5 ;  /* 0x00000005060095a7 */ /* 0x000ea4000802007f */
[----:B--2---:R-:W-:Y:S05]  /*bca0*/  @!P1 BRA `(.L_x_27) ;  /* 0xfffffffc00ec9947 */ /* 0x004fea000383ffff */
[----:B------:R-:W-:Y:S05]  /*bcb0*/  BRA `(.L_x_26) ;  /* 0xffffff5c00c07947 */ /* 0x000fea000383ffff */
.L_x_264:
[----:B------:R-:W-:Y:S01]  /*bcc0*/  BSSY B1, `(.L_x_299) ;  /* 0x0000006000017945 */ /* 0x000fe20003800000 */
[----:B------:R-:W-:-:S07]  /*bcd0*/  IMAD.MOV.U32 R15, RZ, RZ, -0x1 ;  /* 0xffffffffff0f7424 */ /* 0x000fce00078e00ff */
[----:B------:R-:W-:Y:S05]  /*bce0*/  WARPSYNC.COLLECTIVE R15, `(.L_x_300) ;  /* 0x000000000f0c7348 */ /* 0x000fea0003c00000 */
[----:B------:R-:W-:Y:S02]  /*bcf0*/  ELECT P6, UR62, PT ;  /* 0x00000000003e782f */ /* 0x000fe400038c0000 */
[----:B------:R-:W-:Y:S01]  /*bd00*/  MOV R14, UR62 ;  /* 0x0000003e000e7c02 */ /* 0x000fe20008000f00 */
[----:B------:R-:W-:Y:S10]  /*bd10*/  ENDCOLLECTIVE ;  /* 0x000000000000791b */ /* 0x000ff40003800000 */
.L_x_300:
[----:B------:R-:W-:Y:S05]  /*bd20*/  BSYNC B1 ;  /* 0x0000000000017941 */ /* 0x000fea0003800000 */
.L_x_299:
[----:B------:R-:W-:Y:S05]  /*bd30*/  BRA `(.L_x_301) ;  /* 0xffffffe400f87947 */ /* 0x000fea000383ffff */
.L_x_267:
[----:B0-----:R0:W1:Y:S02]  /*bd40*/  SYNCS.PHASECHK.TRANS64.TRYWAIT P0, [R20+URZ+0xa0], R7 ;  /* 0x0000a007140075a7 */ /* 0x001064000800017f */
[----:B-1----:R-:W-:Y:S05]  /*bd50*/  @!P0 NANOSLEEP.SYNCS 0x989680 ;  /* 0x009896800000895d */ /* 0x002fea0003900000 */
[----:B------:R-:W1:Y:S02]  /*bd60*/  @!P0 SYNCS.PHASECHK.TRANS64 P0, [R20+URZ+0xa0], R7 ;  /* 0x0000a007140085a7 */ /* 0x000e64000800007f */
[----:B-1----:R-:W-:Y:S05]  /*bd70*/  @!P0 BRA `(.L_x_267) ;  /* 0xfffffffc00f08947 */ /* 0x002fea000383ffff */
[----:B------:R-:W-:Y:S05]  /*bd80*/  BRA `(.L_x_302) ;  /* 0xffffffe800347947 */ /* 0x000fea000383ffff */
.L_x_275:
[----:B------:R-:W-:Y:S01]  /*bd90*/  BSSY B0, `(.L_x_303) ;  /* 0x0000006000007945 */ /* 0x000fe20003800000 */
[----:B------:R-:W-:-:S07]  /*bda0*/  IMAD.MOV.U32 R15, RZ, RZ, -0x1 ;  /* 0xffffffffff0f7424 */ /* 0x000fce00078e00ff */
[----:B------:R-:W-:Y:S05]  /*bdb0*/  WARPSYNC.COLLECTIVE R15, `(.L_x_304) ;  /* 0x000000000f0c7348 */ /* 0x000fea0003c00000 */
[----:B------:R-:W-:Y:S02]  /*bdc0*/  ELECT P6, UR62, PT ;  /* 0x00000000003e782f */ /* 0x000fe400038c0000 */
[----:B------:R-:W-:Y:S01]  /*bdd0*/  MOV R14, UR62 ;  /* 0x0000003e000e7c02 */ /* 0x000fe20008000f00 */
[----:B------:R-:W-:Y:S10]  /*bde0*/  ENDCOLLECTIVE ;  /* 0x000000000000791b */ /* 0x000ff40003800000 */
.L_x_304:
[----:B------:R-:W-:Y:S05]  /*bdf0*/  BSYNC B0 ;  /* 0x0000000000007941 */ /* 0x000fea0003800000 */
.L_x_303:
[----:B------:R-:W-:Y:S05]  /*be00*/  BRA `(.L_x_305) ;  /* 0xfffffff0008c7947 */ /* 0x000fea000383ffff */
.L_x_279:
[----:B0-----:R0:W1:Y:S02]  /*be10*/  SYNCS.PHASECHK.TRANS64.TRYWAIT P0, [R7+URZ], R4 ;  /* 0x00000004070075a7 */ /* 0x001064000800017f */
[----:B-1----:R-:W-:Y:S05]  /*be20*/  @!P0 NANOSLEEP.SYNCS 0x989680 ;  /* 0x009896800000895d */ /* 0x002fea0003900000 */
[----:B------:R-:W1:Y:S02]  /*be30*/  @!P0 SYNCS.PHASECHK.TRANS64 P0, [R7+URZ], R4 ;  /* 0x00000004070085a7 */ /* 0x000e64000800007f */
[----:B-1----:R-:W-:Y:S05]  /*be40*/  @!P0 BRA `(.L_x_279) ;  /* 0xfffffffc00f08947 */ /* 0x002fea000383ffff */
[----:B------:R-:W-:Y:S05]  /*be50*/  BRA `(.L_x_306) ;  /* 0xfffffff000cc7947 */ /* 0x000fea000383ffff */
.L_x_280:
[----:B0-----:R0:W1:Y:S02]  /*be60*/  SYNCS.PHASECHK.TRANS64.TRYWAIT P0, [R8+URZ], R5 ;  /* 0x00000005080075a7 */ /* 0x001064000800017f */
[----:B-1----:R-:W-:Y:S05]  /*be70*/  @!P0 NANOSLEEP.SYNCS 0x989680 ;  /* 0x009896800000895d */ /* 0x002fea0003900000 */
[----:B------:R-:W1:Y:S02]  /*be80*/  @!P0 SYNCS.PHASECHK.TRANS64 P0, [R8+URZ], R5 ;  /* 0x00000005080085a7 */ /* 0x000e64000800007f */
[----:B-1----:R-:W-:Y:S05]  /*be90*/  @!P0 BRA `(.L_x_280) ;  /* 0xfffffffc00f08947 */ /* 0x002fea000383ffff */
[----:B------:R-:W-:Y:S05]  /*bea0*/  BRA `(.L_x_307) ;  /* 0xfffffff000dc7947 */ /* 0x000fea000383ffff */
.L_x_281:
[----:B0-----:R0:W1:Y:S02]  /*beb0*/  SYNCS.PHASECHK.TRANS64.TRYWAIT P0, [R9+URZ], R4 ;  /* 0x00000004090075a7 */ /* 0x001064000800017f */
[----:B-1----:R-:W-:Y:S05]  /*bec0*/  @!P0 NANOSLEEP.SYNCS 0x989680 ;  /* 0x009896800000895d */ /* 0x002fea0003900000 */
[----:B------:R-:W1:Y:S02]  /*bed0*/  @!P0 SYNCS.PHASECHK.TRANS64 P0, [R9+URZ], R4 ;  /* 0x00000004090085a7 */ /* 0x000e64000800007f */
[----:B-1----:R-:W-:Y:S05]  /*bee0*/  @!P0 BRA `(.L_x_281) ;  /* 0xfffffffc00f08947 */ /* 0x002fea000383ffff */
[----:B------:R-:W-:Y:S05]  /*bef0*/  BRA `(.L_x_308) ;  /* 0xfffffff000ec7947 */ /* 0x000fea000383ffff */
.L_x_282:
[----:B0-----:R0:W1:Y:S02]  /*bf00*/  SYNCS.PHASECHK.TRANS64.TRYWAIT P0, [R8+URZ], R5 ;  /* 0x00000005080075a7 */ /* 0x001064000800017f */
[----:B-1----:R-:W-:Y:S05]  /*bf10*/  @!P0 NANOSLEEP.SYNCS 0x989680 ;  /* 0x009896800000895d */ /* 0x002fea0003900000 */
[----:B------:R-:W1:Y:S02]  /*bf20*/  @!P0 SYNCS.PHASECHK.TRANS64 P0, [R8+URZ], R5 ;  /* 0x00000005080085a7 */ /* 0x000e64000800007f */
[----:B-1----:R-:W-:Y:S05]  /*bf30*/  @!P0 BRA `(.L_x_282) ;  /* 0xfffffffc00f08947 */ /* 0x002fea000383ffff */
[----:B------:R-:W-:Y:S05]  /*bf40*/  BRA `(.L_x_309) ;  /* 0xfffffff000fc7947 */ /* 0x000fea000383ffff */
.L_x_283:
[----:B0-----:R0:W1:Y:S02]  /*bf50*/  SYNCS.PHASECHK.TRANS64.TRYWAIT P0, [R9+URZ], R4 ;  /* 0x00000004090075a7 */ /* 0x001064000800017f */
[----:B-1----:R-:W-:Y:S05]  /*bf60*/  @!P0 NANOSLEEP.SYNCS 0x989680 ;  /* 0x009896800000895d */ /* 0x002fea0003900000 */
[----:B------:R-:W1:Y:S02]  /*bf70*/  @!P0 SYNCS.PHASECHK.TRANS64 P0, [R9+URZ], R4 ;  /* 0x00000004090085a7 */ /* 0x000e64000800007f */
[----:B-1----:R-:W-:Y:S05]  /*bf80*/  @!P0 BRA `(.L_x_283) ;  /* 0xfffffffc00f08947 */ /* 0x002fea000383ffff */
[----:B------:R-:W-:Y:S05]  /*bf90*/  BRA `(.L_x_310) ;  /* 0xfffffff4000c7947 */ /* 0x000fea000383ffff */
.L_x_284:
[----:B0-----:R0:W1:Y:S02]  /*bfa0*/  SYNCS.PHASECHK.TRANS64.TRYWAIT P0, [R8+URZ], R5 ;  /* 0x00000005080075a7 */ /* 0x001064000800017f */
[----:B-1----:R-:W-:Y:S05]  /*bfb0*/  @!P0 NANOSLEEP.SYNCS 0x989680 ;  /* 0x009896800000895d */ /* 0x002fea0003900000 */
[----:B------:R-:W1:Y:S02]  /*bfc0*/  @!P0 SYNCS.PHASECHK.TRANS64 P0, [R8+URZ], R5 ;  /* 0x00000005080085a7 */ /* 0x000e64000800007f */
[----:B-1----:R-:W-:Y:S05]  /*bfd0*/  @!P0 BRA `(.L_x_284) ;  /* 0xfffffffc00f08947 */ /* 0x002fea000383ffff */
[----:B------:R-:W-:Y:S05]  /*bfe0*/  BRA `(.L_x_311) ;  /* 0xfffffff4001c7947 */ /* 0x000fea000383ffff */
.L_x_285:
[----:B0-----:R0:W1:Y:S02]  /*bff0*/  SYNCS.PHASECHK.TRANS64.TRYWAIT P0, [R9+URZ], R4 ;  /* 0x00000004090075a7 */ /* 0x001064000800017f */
[----:B-1----:R-:W-:Y:S05]  /*c000*/  @!P0 NANOSLEEP.SYNCS 0x989680 ;  /* 0x009896800000895d */ /* 0x002fea0003900000 */
[----:B------:R-:W1:Y:S02]  /*c010*/  @!P0 SYNCS.PHASECHK.TRANS64 P0, [R9+URZ], R4 ;  /* 0x00000004090085a7 */ /* 0x000e64000800007f */
[----:B-1----:R-:W-:Y:S05]  /*c020*/  @!P0 BRA `(.L_x_285) ;  /* 0xfffffffc00f08947 */ /* 0x002fea000383ffff */
[----:B------:R-:W-:Y:S05]  /*c030*/  BRA `(.L_x_312) ;  /* 0xfffffff4002c7947 */ /* 0x000fea000383ffff */
.L_x_286:
[----:B0-----:R0:W1:Y:S02]  /*c040*/  SYNCS.PHASECHK.TRANS64.TRYWAIT P0, [R8+URZ], R5 ;  /* 0x00000005080075a7 */ /* 0x001064000800017f */
[----:B-1----:R-:W-:Y:S05]  /*c050*/  @!P0 NANOSLEEP.SYNCS 0x989680 ;  /* 0x009896800000895d */ /* 0x002fea0003900000 */
[----:B------:R-:W1:Y:S02]  /*c060*/  @!P0 SYNCS.PHASECHK.TRANS64 P0, [R8+URZ], R5 ;  /* 0x00000005080085a7 */ /* 0x000e64000800007f */
[----:B-1----:R-:W-:Y:S05]  /*c070*/  @!P0 BRA `(.L_x_286) ;  /* 0xfffffffc00f08947 */ /* 0x002fea000383ffff */
[----:B------:R-:W-:Y:S05]  /*c080*/  BRA `(.L_x_313) ;  /* 0xfffffff4003c7947 */ /* 0x000fea000383ffff */
.L_x_287:
[----:B0-----:R0:W1:Y:S02]  /*c090*/  SYNCS.PHASECHK.TRANS64.TRYWAIT P0, [R9+URZ], R4 ;  /* 0x00000004090075a7 */ /* 0x001064000800017f */
[----:B-1----:R-:W-:Y:S05]  /*c0a0*/  @!P0 NANOSLEEP.SYNCS 0x989680 ;  /* 0x009896800000895d */ /* 0x002fea0003900000 */
[----:B------:R-:W1:Y:S02]  /*c0b0*/  @!P0 SYNCS.PHASECHK.TRANS64 P0, [R9+URZ], R4 ;  /* 0x00000004090085a7 */ /* 0x000e64000800007f */
[----:B-1----:R-:W-:Y:S05]  /*c0c0*/  @!P0 BRA `(.L_x_287) ;  /* 0xfffffffc00f08947 */ /* 0x002fea000383ffff */
[----:B------:R-:W-:Y:S05]  /*c0d0*/  BRA `(.L_x_314) ;  /* 0xfffffff4004c7947 */ /* 0x000fea000383ffff */
.L_x_288:
[----:B0-----:R0:W1:Y:S02]  /*c0e0*/  SYNCS.PHASECHK.TRANS64.TRYWAIT P0, [R8+URZ], R5 ;  /* 0x00000005080075a7 */ /* 0x001064000800017f */
[----:B-1----:R-:W-:Y:S05]  /*c0f0*/  @!P0 NANOSLEEP.SYNCS 0x989680 ;  /* 0x009896800000895d */ /* 0x002fea0003900000 */
[----:B------:R-:W1:Y:S02]  /*c100*/  @!P0 SYNCS.PHASECHK.TRANS64 P0, [R8+URZ], R5 ;  /* 0x00000005080085a7 */ /* 0x000e64000800007f */
[----:B-1----:R-:W-:Y:S05]  /*c110*/  @!P0 BRA `(.L_x_288) ;  /* 0xfffffffc00f08947 */ /* 0x002fea000383ffff */
[----:B------:R-:W-:Y:S05]  /*c120*/  BRA `(.L_x_315) ;  /* 0xfffffff4005c7947 */ /* 0x000fea000383ffff */
.L_x_289:
[----:B0-----:R0:W1:Y:S02]  /*c130*/  SYNCS.PHASECHK.TRANS64.TRYWAIT P0, [R9+URZ], R4 ;  /* 0x00000004090075a7 */ /* 0x001064000800017f */
[----:B-1----:R-:W-:Y:S05]  /*c140*/  @!P0 NANOSLEEP.SYNCS 0x989680 ;  /* 0x009896800000895d */ /* 0x002fea0003900000 */
[----:B------:R-:W1:Y:S02]  /*c150*/  @!P0 SYNCS.PHASECHK.TRANS64 P0, [R9+URZ], R4 ;  /* 0x00000004090085a7 */ /* 0x000e64000800007f */
[----:B-1----:R-:W-:Y:S05]  /*c160*/  @!P0 BRA `(.L_x_289) ;  /* 0xfffffffc00f08947 */ /* 0x002fea000383ffff */
[----:B------:R-:W-:Y:S05]  /*c170*/  BRA `(.L_x_316) ;  /* 0xfffffff4006c7947 */ /* 0x000fea000383ffff */
.L_x_290:
[----:B0-----:R0:W1:Y:S02]  /*c180*/  SYNCS.PHASECHK.TRANS64.TRYWAIT P0, [R8+URZ], R5 ;  /* 0x00000005080075a7 */ /* 0x001064000800017f */
[----:B-1----:R-:W-:Y:S05]  /*c190*/  @!P0 NANOSLEEP.SYNCS 0x989680 ;  /* 0x009896800000895d */ /* 0x002fea0003900000 */
[----:B------:R-:W1:Y:S02]  /*c1a0*/  @!P0 SYNCS.PHASECHK.TRANS64 P0, [R8+URZ], R5 ;  /* 0x00000005080085a7 */ /* 0x000e64000800007f */
[----:B-1----:R-:W-:Y:S05]  /*c1b0*/  @!P0 BRA `(.L_x_290) ;  /* 0xfffffffc00f08947 */ /* 0x002fea000383ffff */
[----:B------:R-:W-:Y:S05]  /*c1c0*/  BRA `(.L_x_317) ;  /* 0xfffffff4007c7947 */ /* 0x000fea000383ffff */
.L_x_291:
[----:B0-----:R0:W1:Y:S02]  /*c1d0*/  SYNCS.PHASECHK.TRANS64.TRYWAIT P0, [R9+URZ], R4 ;  /* 0x00000004090075a7 */ /* 0x001064000800017f */
[----:B-1----:R-:W-:Y:S05]  /*c1e0*/  @!P0 NANOSLEEP.SYNCS 0x989680 ;  /* 0x009896800000895d */ /* 0x002fea0003900000 */
[----:B------:R-:W1:Y:S02]  /*c1f0*/  @!P0 SYNCS.PHASECHK.TRANS64 P0, [R9+URZ], R4 ;  /* 0x00000004090085a7 */ /* 0x000e64000800007f */
[----:B-1----:R-:W-:Y:S05]  /*c200*/  @!P0 BRA `(.L_x_291) ;  /* 0xfffffffc00f08947 */ /* 0x002fea000383ffff */
[----:B------:R-:W-:Y:S05]  /*c210*/  BRA `(.L_x_318) ;  /* 0xfffffff4008c7947 */ /* 0x000fea000383ffff */
.L_x_292:
[----:B0-----:R0:W1:Y:S02]  /*c220*/  SYNCS.PHASECHK.TRANS64.TRYWAIT P0, [R8+URZ], R5 ;  /* 0x00000005080075a7 */ /* 0x001064000800017f */
[----:B-1----:R-:W-:Y:S05]  /*c230*/  @!P0 NANOSLEEP.SYNCS 0x989680 ;  /* 0x009896800000895d */ /* 0x002fea0003900000 */
[----:B------:R-:W1:Y:S02]  /*c240*/  @!P0 SYNCS.PHASECHK.TRANS64 P0, [R8+URZ], R5 ;  /* 0x00000005080085a7 */ /* 0x000e64000800007f */
[----:B-1----:R-:W-:Y:S05]  /*c250*/  @!P0 BRA `(.L_x_292) ;  /* 0xfffffffc00f08947 */ /* 0x002fea000383ffff */
[----:B------:R-:W-:Y:S05]  /*c260*/  BRA `(.L_x_319) ;  /* 0xfffffff4009c7947 */ /* 0x000fea000383ffff */
.L_x_293:
[----:B0-----:R0:W1:Y:S02]  /*c270*/  SYNCS.PHASECHK.TRANS64.TRYWAIT P0, [R9+URZ], R4 ;  /* 0x00000004090075a7 */ /* 0x001064000800017f */
[----:B-1----:R-:W-:Y:S05]  /*c280*/  @!P0 NANOSLEEP.SYNCS 0x989680 ;  /* 0x009896800000895d */ /* 0x002fea0003900000 */
[----:B------:R-:W1:Y:S02]  /*c290*/  @!P0 SYNCS.PHASECHK.TRANS64 P0, [R9+URZ], R4 ;  /* 0x00000004090085a7 */ /* 0x000e64000800007f */
[----:B-1----:R-:W-:Y:S05]  /*c2a0*/  @!P0 BRA `(.L_x_293) ;  /* 0xfffffffc00f08947 */ /* 0x002fea000383ffff */
[----:B------:R-:W-:Y:S05]  /*c2b0*/  BRA `(.L_x_320) ;  /* 0xfffffff400ac7947 */ /* 0x000fea000383ffff */
.L_x_294:
[----:B0-----:R0:W1:Y:S02]  /*c2c0*/  SYNCS.PHASECHK.TRANS64.TRYWAIT P0, [R8+URZ], R5 ;  /* 0x00000005080075a7 */ /* 0x001064000800017f */
[----:B-1----:R-:W-:Y:S05]  /*c2d0*/  @!P0 NANOSLEEP.SYNCS 0x989680 ;  /* 0x009896800000895d */ /* 0x002fea0003900000 */
[----:B------:R-:W1:Y:S02]  /*c2e0*/  @!P0 SYNCS.PHASECHK.TRANS64 P0, [R8+URZ], R5 ;  /* 0x00000005080085a7 */ /* 0x000e64000800007f */
[----:B-1----:R-:W-:Y:S05]  /*c2f0*/  @!P0 BRA `(.L_x_294) ;  /* 0xfffffffc00f08947 */ /* 0x002fea000383ffff */
[----:B------:R-:W-:Y:S05]  /*c300*/  BRA `(.L_x_321) ;  /* 0xfffffff400bc7947 */ /* 0x000fea000383ffff */
.L_x_295:
[----:B0-----:R0:W1:Y:S02]  /*c310*/  SYNCS.PHASECHK.TRANS64.TRYWAIT P0, [R9+URZ], R4 ;  /* 0x00000004090075a7 */ /* 0x001064000800017f */
[----:B-1----:R-:W-:Y:S05]  /*c320*/  @!P0 NANOSLEEP.SYNCS 0x989680 ;  /* 0x009896800000895d */ /* 0x002fea0003900000 */
[----:B------:R-:W1:Y:S02]  /*c330*/  @!P0 SYNCS.PHASECHK.TRANS64 P0, [R9+URZ], R4 ;  /* 0x00000004090085a7 */ /* 0x000e64000800007f */
[----:B-1----:R-:W-:Y:S05]  /*c340*/  @!P0 BRA `(.L_x_295) ;  /* 0xfffffffc00f08947 */ /* 0x002fea000383ffff */
[----:B------:R-:W-:Y:S05]  /*c350*/  BRA `(.L_x_322) ;  /* 0xfffffff400cc7947 */ /* 0x000fea000383ffff */
.L_x_296:
[----:B0-----:R0:W1:Y:S02]  /*c360*/  SYNCS.PHASECHK.TRANS64.TRYWAIT P0, [R8+URZ], R5 ;  /* 0x00000005080075a7 */ /* 0x001064000800017f */
[----:B-1----:R-:W-:Y:S05]  /*c370*/  @!P0 NANOSLEEP.SYNCS 0x989680 ;  /* 0x009896800000895d */ /* 0x002fea0003900000 */
[----:B------:R-:W1:Y:S02]  /*c380*/  @!P0 SYNCS.PHASECHK.TRANS64 P0, [R8+URZ], R5 ;  /* 0x00000005080085a7 */ /* 0x000e64000800007f */
[----:B-1----:R-:W-:Y:S05]  /*c390*/  @!P0 BRA `(.L_x_296) ;  /* 0xfffffffc00f08947 */ /* 0x002fea000383ffff */
[----:B------:R-:W-:Y:S05]  /*c3a0*/  BRA `(.L_x_323) ;  /* 0xfffffff400dc7947 */ /* 0x000fea000383ffff */
.L_x_297:
[----:B-1----:R1:W2:Y:S02]  /*c3b0*/  SYNCS.PHASECHK.TRANS64.TRYWAIT P0, [R11+URZ], R6 ;  /* 0x000000060b0075a7 */ /* 0x0022a4000800017f */
[----:B--2---:R-:W-:Y:S05]  /*c3c0*/  @!P0 NANOSLEEP.SYNCS 0x989680 ;  /* 0x009896800000895d */ /* 0x004fea0003900000 */
[----:B------:R-:W2:Y:S02]  /*c3d0*/  @!P0 SYNCS.PHASECHK.TRANS64 P0, [R11+URZ], R6 ;  /* 0x000000060b0085a7 */ /* 0x000ea4000800007f */
[----:B--2---:R-:W-:Y:S05]  /*c3e0*/  @!P0 BRA `(.L_x_297) ;  /* 0xfffffffc00f08947 */ /* 0x004fea000383ffff */
[----:B------:R-:W-:Y:S05]  /*c3f0*/  BRA `(.L_x_324) ;  /* 0xfffffff400e47947 */ /* 0x000fea000383ffff */
.L_x_325:
[----:B------:R-:W-:-:S00]  /*c400*/  BRA `(.L_x_325) ;  /* 0xfffffffc00fc7947 */ /* 0x000fc0000383ffff */
[----:B------:R-:W-:-:S00]  /*c410*/  NOP ;  /* 0x0000000000007918 */ /* 0x000fc00000000000 */
        /* <DEDUP_REMOVED lines=14> */
.L_x_326:


//--------------------- .nv.global.init           --------------------------
	.section	.nv.global.init,"aw",@progbits
.nv.global.init:
	.type		$str$22,@object
	.size		$str$22,($str$23 - $str$22)
$str$22:
        /*0000*/ 	.byte	0x6b, 0x5f, 0x74, 0x69, 0x6c, 0x65, 0x5f, 0x63, 0x6f, 0x75, 0x6e, 0x74, 0x20, 0x3e, 0x3d, 0x20
        /*0010*/ 	.byte	0x31, 0x00
	.type		$str$23,@object
	.size		$str$23,(__unnamed_1 - $str$23)
$str$23:
        /*0012*/ 	.byte	0x2f, 0x74, 0x6d, 0x70, 0x2f, 0x63, 0x75, 0x74, 0x6c, 0x61, 0x73, 0x73, 0x5f, 0x73, 0x77, 0x65
        /*0022*/ 	.byte	0x65, 0x70, 0x5f, 0x73, 0x72, 0x63, 0x2f, 0x69, 0x6e, 0x63, 0x6c, 0x75, 0x64, 0x65, 0x2f, 0x63
        /*0032*/ 	.byte	0x75, 0x74, 0x6c, 0x61, 0x73, 0x73, 0x2f, 0x67, 0x65, 0x6d, 0x6d, 0x2f, 0x63, 0x6f, 0x6c, 0x6c
        /*0042*/ 	.byte	0x65, 0x63, 0x74, 0x69, 0x76, 0x65, 0x2f, 0x73, 0x6d, 0x39, 0x30, 0x5f, 0x6d, 0x6d, 0x61, 0x5f
        /*0052*/ 	.byte	0x74, 0x6d, 0x61, 0x5f, 0x67, 0x6d, 0x6d, 0x61, 0x5f, 0x73, 0x73, 0x5f, 0x77, 0x61, 0x72, 0x70
        /*0062*/ 	.byte	0x73, 0x70, 0x65, 0x63, 0x69, 0x61, 0x6c, 0x69, 0x7a, 0x65, 0x64, 0x2e, 0x68, 0x70, 0x70, 0x00
	.type		__unnamed_1,@object
	.size		__unnamed_1,(.L_0 - __unnamed_1)
__unnamed_1:
        /*0072*/ 	.byte	0x76, 0x6f, 0x69, 0x64, 0x20, 0x63, 0x75, 0x74, 0x6c, 0x61, 0x73, 0x73, 0x3a, 0x3a, 0x67, 0x65
        /* <DEDUP_REMOVED lines=181> */
.L_0:


//--------------------- .nv.shared._ZN7cutlass13device_kernelINS_4gemm6kernel13GemmUniversalIN4cute5tupleIJiiiiEEENS1_10collective13CollectiveMmaINS1_34MainloopSm90TmaGmmaWarpSpecializedILi20ENS5_IJNS4_1CILi2EEENSA_ILi1EEESC_EEENS1_35KernelTmaWarpSpecializedCooperativeEEENS5_IJNSA_ILi128EEENSA_ILi224EEENSA_ILi16EEEEEENS_10bfloat16_tENS5_IJlSC_lEEESK_SL_NS4_8TiledMMAINS4_8MMA_AtomIJNS4_4SM904GMMA27MMA_64x32x16_F32BF16BF16_SSILNSP_5MajorE0ELSR_0ELNSP_7ScaleInE1ELSS_1EEEEEENS4_6LayoutISD_NS5_IJSC_NSA_ILi0EEESW_EEEEENS5_IJNS4_10UnderscoreESZ_SZ_EEEEENS4_13SM90_TMA_LOADENS4_14ComposedLayoutINS4_7SwizzleILi1ELi4ELi3EEENS4_18smem_ptr_flag_bitsILi16EEENSV_INS5_IJNSA_ILi8EEESI_EEENS5_IJSI_SC_EEEEEEEvNS4_8identityENS4_23SM90_TMA_LOAD_MULTICASTES1C_vS1D_EENS_8epilogue10collective6detail29Sm90TmaWarpSpecializedAdapterINS1H_15DefaultEpilogueISK_SL_SL_NS1G_6thread17LinearCombinationISK_Li1EffLNS1L_9ScaleType4KindE0ELNS_15FloatRoundStyleE2ESK_EENS1_15EpilogueDefaultEEEEEvvEEEEvNT_6ParamsE --------------------------
	.section	.nv.shared._ZN7cutlass13device_kernelINS_4gemm6kernel13GemmUniversalIN4cute5tupleIJiiiiEEENS1_10collective13CollectiveMmaINS1_34MainloopSm90TmaGmmaWarpSpecializedILi20ENS5_IJNS4_1CILi2EEENSA_ILi1EEESC_EEENS1_35KernelTmaWarpSpecializedCooperativeEEENS5_IJNSA_ILi128EEENSA_ILi224EEENSA_ILi16EEEEEENS_10bfloat16_tENS5_IJlSC_lEEESK_SL_NS4_8TiledMMAINS4_8MMA_AtomIJNS4_4SM904GMMA27MMA_64x32x16_F32BF16BF16_SSILNSP_5MajorE0ELSR_0ELNSP_7ScaleInE1ELSS_1EEEEEENS4_6LayoutISD_NS5_IJSC_NSA_ILi0EEESW_EEEEENS5_IJNS4_10UnderscoreESZ_SZ_EEEEENS4_13SM90_TMA_LOADENS4_14ComposedLayoutINS4_7SwizzleILi1ELi4ELi3EEENS4_18smem_ptr_flag_bitsILi16EEENSV_INS5_IJNSA_ILi8EEESI_EEENS5_IJSI_SC_EEEEEEEvNS4_8identityENS4_23SM90_TMA_LOAD_MULTICASTES1C_vS1D_EENS_8epilogue10collective6detail29Sm90TmaWarpSpecializedAdapterINS1H_15DefaultEpilogueISK_SL_SL_NS1G_6thread17LinearCombinationISK_Li1EffLNS1L_9ScaleType4KindE0ELNS_15FloatRoundStyleE2ESK_EENS1_15EpilogueDefaultEEEEEvvEEEEvNT_6ParamsE,"aw",@nobits
	.sectionflags	@""
	.align	16
	.zero		1024


//--------------------- .nv.shared.reserved.0     --------------------------
	.section	.nv.shared.reserved.0,"aw",@nobits
	.weak		__nv_reservedSMEM_offset_0_alias
	.size		__nv_reservedSMEM_offset_0_alias, 0, 0
	.other		__nv_reservedSMEM_offset_0_alias,@"STO_CUDA_RESERVED_SHARED STV_DEFAULT"
__nv_reservedSMEM_offset_0_alias:
	.zero		0


//--------------------- .nv.global                --------------------------
	.section	.nv.global,"aw",@nobits
.nv.global:
	.type		_ZN40_INTERNAL_18cd2f9e_4_k_cu_1a599b0f_102874cute1_E,@object
	.size		_ZN40_INTERNAL_18cd2f9e_4_k_cu_1a599b0f_102874cute1_E,(_ZN40_INTERNAL_18cd2f9e_4_k_cu_1a599b0f_102874cuda3std3__45__cpo6cbeginE - _ZN40_INTERNAL_18cd2f9e_4_k_cu_1a599b0f_102874cute1_E)
_ZN40_INTERNAL_18cd2f9e_4_k_cu_1a599b0f_102874cute1_E:
	.zero		1
	.type		_ZN40_INTERNAL_18cd2f9e_4_k_cu_1a599b0f_102874cuda3std3__45__cpo6cbeginE,@object
	.size		_ZN40_INTERNAL_18cd2f9e_4_k_cu_1a599b0f_102874cuda3std3__45__cpo6cbeginE,(_ZN40_INTERNAL_18cd2f9e_4_k_cu_1a599b0f_102874cuda3std3__48in_placeE - _ZN40_INTERNAL_18cd2f9e_4_k_cu_1a599b0f_102874cuda3std3__45__cpo6cbeginE)
_ZN40_INTERNAL_18cd2f9e_4_k_cu_1a599b0f_102874cuda3std3__45__cpo6cbeginE:
	.zero		1
	.type		_ZN40_INTERNAL_18cd2f9e_4_k_cu_1a599b0f_102874cuda3std3__48in_placeE,@object
	.size		_ZN40_INTERNAL_18cd2f9e_4_k_cu_1a599b0f_102874cuda3std3__48in_placeE,(_ZN40_INTERNAL_18cd2f9e_4_k_cu_1a599b0f_102874cuda3std6ranges3__45__cpo9iter_moveE - _ZN40_INTERNAL_18cd2f9e_4_k_cu_1a599b0f_102874cuda3std3__48in_placeE)
_ZN40_INTERNAL_18cd2f9e_4_k_cu_1a599b0f_102874cuda3std3__48in_placeE:
	.zero		1
	.type		_ZN40_INTERNAL_18cd2f9e_4_k_cu_1a599b0f_102874cuda3std6ranges3__45__cpo9iter_moveE,@object
	.size		_ZN40_INTERNAL_18cd2f9e_4_k_cu_1a599b0f_102874cuda3std6ranges3__45__cpo9iter_moveE,(_ZN40_INTERNAL_18cd2f9e_4_k_cu_1a599b0f_102874cuda3std3__45__cpo5beginE - _ZN40_INTERNAL_18cd2f9e_4_k_cu_1a599b0f_102874cuda3std6ranges3__45__cpo9iter_moveE)
_ZN40_INTERNAL_18cd2f9e_4_k_cu_1a599b0f_102874cuda3std6ranges3__45__cpo9iter_moveE:
	.zero		1
	.type		_ZN40_INTERNAL_18cd2f9e_4_k_cu_1a599b0f_102874cuda3std3__45__cpo5beginE,@object
	.size		_ZN40_INTERNAL_18cd2f9e_4_k_cu_1a599b0f_102874cuda3std3__45__cpo5beginE,(_ZN40_INTERNAL_18cd2f9e_4_k_cu_1a599b0f_102874cuda3std3__442_GLOBAL__N__18cd2f9e_4_k_cu_1a599b0f_102876ignoreE - _ZN40_INTERNAL_18cd2f9e_4_k_cu_1a599b0f_102874cuda3std3__45__cpo5beginE)
_ZN40_INTERNAL_18cd2f9e_4_k_cu_1a599b0f_102874cuda3std3__45__cpo5beginE:
	.zero		1
	.type		_ZN40_INTERNAL_18cd2f9e_4_k_cu_1a599b0f_102874cuda3std3__442_GLOBAL__N__18cd2f9e_4_k_cu_1a599b0f_102876ignoreE,@object
	.size		_ZN40_INTERNAL_18cd2f9e_4_k_cu_1a599b0f_102874cuda3std3__442_GLOBAL__N__18cd2f9e_4_k_cu_1a599b0f_102876ignoreE,(_ZN40_INTERNAL_18cd2f9e_4_k_cu_1a599b0f_102874cute7productE - _ZN40_INTERNAL_18cd2f9e_4_k_cu_1a599b0f_102874cuda3std3__442_GLOBAL__N__18cd2f9e_4_k_cu_1a599b0f_102876ignoreE)
_ZN40_INTERNAL_18cd2f9e_4_k_cu_1a599b0f_102874cuda3std3__442_GLOBAL__N__18cd2f9e_4_k_cu_1a599b0f_102876ignoreE:
	.zero		1
	.type		_ZN40_INTERNAL_18cd2f9e_4_k_cu_1a599b0f_102874cute7productE,@object
	.size		_ZN40_INTERNAL_18cd2f9e_4_k_cu_1a599b0f_102874cute7productE,(_ZN40_INTERNAL_18cd2f9e_4_k_cu_1a599b0f_102874cuda3std3__45__cpo3endE - _ZN40_INTERNAL_18cd2f9e_4_k_cu_1a599b0f_102874cute7productE)
_ZN40_INTERNAL_18cd2f9e_4_k_cu_1a599b0f_102874cute7productE:
	.zero		1
	.type		_ZN40_INTERNAL_18cd2f9e_4_k_cu_1a599b0f_102874cuda3std3__45__cpo3endE,@object
	.size		_ZN40_INTERNAL_18cd2f9e_4_k_cu_1a599b0f_102874cuda3std3__45__cpo3endE,(_ZN40_INTERNAL_18cd2f9e_4_k_cu_1a599b0f_102874cuda3std3__419piecewise_constructE - _ZN40_INTERNAL_18cd2f9e_4_k_cu_1a599b0f_102874cuda3std3__45__cpo3endE)
_ZN40_INTERNAL_18cd2f9e_4_k_cu_1a599b0f_102874cuda3std3__45__cpo3endE:
	.zero		1
	.type		_ZN40_INTERNAL_18cd2f9e_4_k_cu_1a599b0f_102874cuda3std3__419piecewise_constructE,@object
	.size		_ZN40_INTERNAL_18cd2f9e_4_k_cu_1a599b0f_102874cuda3std3__419piecewise_constructE,(_ZN40_INTERNAL_18cd2f9e_4_k_cu_1a599b0f_102874cuda3std3__45__cpo4cendE - _ZN40_INTERNAL_18cd2f9e_4_k_cu_1a599b0f_102874cuda3std3__419piecewise_constructE)
_ZN40_INTERNAL_18cd2f9e_4_k_cu_1a599b0f_102874cuda3std3__419piecewise_constructE:
	.zero		1
	.type		_ZN40_INTERNAL_18cd2f9e_4_k_cu_1a599b0f_102874cuda3std3__45__cpo4cendE,@object
	.size		_ZN40_INTERNAL_18cd2f9e_4_k_cu_1a599b0f_102874cuda3std3__45__cpo4cendE,(_ZN40_INTERNAL_18cd2f9e_4_k_cu_1a599b0f_102874cuda3std6ranges3__45__cpo4swapE - _ZN40_INTERNAL_18cd2f9e_4_k_cu_1a599b0f_102874cuda3std3__45__cpo4cendE)
_ZN40_INTERNAL_18cd2f9e_4_k_cu_1a599b0f_102874cuda3std3__45__cpo4cendE:
	.zero		1
	.type		_ZN40_INTERNAL_18cd2f9e_4_k_cu_1a599b0f_102874cuda3std6ranges3__45__cpo4swapE,@object
	.size		_ZN40_INTERNAL_18cd2f9e_4_k_cu_1a599b0f_102874cuda3std6ranges3__45__cpo4swapE,(.L_8 - _ZN40_INTERNAL_18cd2f9e_4_k_cu_1a599b0f_102874cuda3std6ranges3__45__cpo4swapE)
_ZN40_INTERNAL_18cd2f9e_4_k_cu_1a599b0f_102874cuda3std6ranges3__45__cpo4swapE:
	.zero		1
.L_8:


//--------------------- .nv.constant0._ZN7cutlass13device_kernelINS_4gemm6kernel13GemmUniversalIN4cute5tupleIJiiiiEEENS1_10collective13CollectiveMmaINS1_34MainloopSm90TmaGmmaWarpSpecializedILi20ENS5_IJNS4_1CILi2EEENSA_ILi1EEESC_EEENS1_35KernelTmaWarpSpecializedCooperativeEEENS5_IJNSA_ILi128EEENSA_ILi224EEENSA_ILi16EEEEEENS_10bfloat16_tENS5_IJlSC_lEEESK_SL_NS4_8TiledMMAINS4_8MMA_AtomIJNS4_4SM904GMMA27MMA_64x32x16_F32BF16BF16_SSILNSP_5MajorE0ELSR_0ELNSP_7ScaleInE1ELSS_1EEEEEENS4_6LayoutISD_NS5_IJSC_NSA_ILi0EEESW_EEEEENS5_IJNS4_10UnderscoreESZ_SZ_EEEEENS4_13SM90_TMA_LOADENS4_14ComposedLayoutINS4_7SwizzleILi1ELi4ELi3EEENS4_18smem_ptr_flag_bitsILi16EEENSV_INS5_IJNSA_ILi8EEESI_EEENS5_IJSI_SC_EEEEEEEvNS4_8identityENS4_23SM90_TMA_LOAD_MULTICASTES1C_vS1D_EENS_8epilogue10collective6detail29Sm90TmaWarpSpecializedAdapterINS1H_15DefaultEpilogueISK_SL_SL_NS1G_6thread17LinearCombinationISK_Li1EffLNS1L_9ScaleType4KindE0ELNS_15FloatRoundStyleE2ESK_EENS1_15EpilogueDefaultEEEEEvvEEEEvNT_6ParamsE --------------------------
	.section	.nv.constant0._ZN7cutlass13device_kernelINS_4gemm6kernel13GemmUniversalIN4cute5tupleIJiiiiEEENS1_10collective13CollectiveMmaINS1_34MainloopSm90TmaGmmaWarpSpecializedILi20ENS5_IJNS4_1CILi2EEENSA_ILi1EEESC_EEENS1_35KernelTmaWarpSpecializedCooperativeEEENS5_IJNSA_ILi128EEENSA_ILi224EEENSA_ILi16EEEEEENS_10bfloat16_tENS5_IJlSC_lEEESK_SL_NS4_8TiledMMAINS4_8MMA_AtomIJNS4_4SM904GMMA27MMA_64x32x16_F32BF16BF16_SSILNSP_5MajorE0ELSR_0ELNSP_7ScaleInE1ELSS_1EEEEEENS4_6LayoutISD_NS5_IJSC_NSA_ILi0EEESW_EEEEENS5_IJNS4_10UnderscoreESZ_SZ_EEEEENS4_13SM90_TMA_LOADENS4_14ComposedLayoutINS4_7SwizzleILi1ELi4ELi3EEENS4_18smem_ptr_flag_bitsILi16EEENSV_INS5_IJNSA_ILi8EEESI_EEENS5_IJSI_SC_EEEEEEEvNS4_8identityENS4_23SM90_TMA_LOAD_MULTICASTES1C_vS1D_EENS_8epilogue10collective6detail29Sm90TmaWarpSpecializedAdapterINS1H_15DefaultEpilogueISK_SL_SL_NS1G_6thread17LinearCombinationISK_Li1EffLNS1L_9ScaleType4KindE0ELNS_15FloatRoundStyleE2ESK_EENS1_15EpilogueDefaultEEEEEvvEEEEvNT_6ParamsE,"a",@progbits
	.sectionflags	@""
	.align	4
.nv.constant0._ZN7cutlass13device_kernelINS_4gemm6kernel13GemmUniversalIN4cute5tupleIJiiiiEEENS1_10collective13CollectiveMmaINS1_34MainloopSm90TmaGmmaWarpSpecializedILi20ENS5_IJNS4_1CILi2EEENSA_ILi1EEESC_EEENS1_35KernelTmaWarpSpecializedCooperativeEEENS5_IJNSA_ILi128EEENSA_ILi224EEENSA_ILi16EEEEEENS_10bfloat16_tENS5_IJlSC_lEEESK_SL_NS4_8TiledMMAINS4_8MMA_AtomIJNS4_4SM904GMMA27MMA_64x32x16_F32BF16BF16_SSILNSP_5MajorE0ELSR_0ELNSP_7ScaleInE1ELSS_1EEEEEENS4_6LayoutISD_NS5_IJSC_NSA_ILi0EEESW_EEEEENS5_IJNS4_10UnderscoreESZ_SZ_EEEEENS4_13SM90_TMA_LOADENS4_14ComposedLayoutINS4_7SwizzleILi1ELi4ELi3EEENS4_18smem_ptr_flag_bitsILi16EEENSV_INS5_IJNSA_ILi8EEESI_EEENS5_IJSI_SC_EEEEEEEvNS4_8identityENS4_23SM90_TMA_LOAD_MULTICASTES1C_vS1D_EENS_8epilogue10collective6detail29Sm90TmaWarpSpecializedAdapterINS1H_15DefaultEpilogueISK_SL_SL_NS1G_6thread17LinearCombinationISK_Li1EffLNS1L_9ScaleType4KindE0ELNS_15FloatRoundStyleE2ESK_EENS1_15EpilogueDefaultEEEEEvvEEEEvNT_6ParamsE:
	.zero		1664


//--------------------- SYMBOLS --------------------------

	.type		.nv.reservedSmem.offset0,@object
	.size		.nv.reservedSmem.offset0,0x4
	.type		__assertfail,@function
